//
// Generated by NVIDIA NVVM Compiler
//
// Compiler Build ID: CL-36424714
// Cuda compilation tools, release 13.0, V13.0.88
// Based on NVVM 20.0.0
//

.version 9.0
.target sm_100
.address_size 64

	// .globl	_Z10surfDwriteI5uint1EvPT_yi

.visible .entry _Z10surfDwriteI5uint1EvPT_yi(
	.param .u64 .ptr .align 1 _Z10surfDwriteI5uint1EvPT_yi_param_0,
	.param .u64 _Z10surfDwriteI5uint1EvPT_yi_param_1,
	.param .u32 _Z10surfDwriteI5uint1EvPT_yi_param_2
)
{
	.reg .b32 	%r<7>;
	.reg .b64 	%rd<6>;

	ld.param.u64 	%rd1, [_Z10surfDwriteI5uint1EvPT_yi_param_0];
	ld.param.u64 	%rd2, [_Z10surfDwriteI5uint1EvPT_yi_param_1];
	cvta.to.global.u64 	%rd3, %rd1;
	mov.u32 	%r1, %ctaid.x;
	mov.u32 	%r2, %ntid.x;
	mov.u32 	%r3, %tid.x;
	mad.lo.s32 	%r4, %r1, %r2, %r3;
	mul.wide.u32 	%rd4, %r4, 4;
	add.s64 	%rd5, %rd3, %rd4;
	ld.global.u32 	%r5, [%rd5];
	shl.b32 	%r6, %r4, 2;
	sust.b.1d.b32.trap 	[%rd2, {%r6}], {%r5};
	ret;

}
	// .globl	_Z10surfDwriteI5char2EvPT_yi
.visible .entry _Z10surfDwriteI5char2EvPT_yi(
	.param .u64 .ptr .align 1 _Z10surfDwriteI5char2EvPT_yi_param_0,
	.param .u64 _Z10surfDwriteI5char2EvPT_yi_param_1,
	.param .u32 _Z10surfDwriteI5char2EvPT_yi_param_2
)
{
	.reg .b16 	%rs<3>;
	.reg .b32 	%r<6>;
	.reg .b64 	%rd<6>;

	ld.param.u64 	%rd1, [_Z10surfDwriteI5char2EvPT_yi_param_0];
	ld.param.u64 	%rd2, [_Z10surfDwriteI5char2EvPT_yi_param_1];
	cvta.to.global.u64 	%rd3, %rd1;
	mov.u32 	%r1, %ctaid.x;
	mov.u32 	%r2, %ntid.x;
	mov.u32 	%r3, %tid.x;
	mad.lo.s32 	%r4, %r1, %r2, %r3;
	mul.wide.u32 	%rd4, %r4, 2;
	add.s64 	%rd5, %rd3, %rd4;
	ld.global.v2.u8 	{%rs1, %rs2}, [%rd5];
	shl.b32 	%r5, %r4, 1;
	sust.b.1d.v2.b8.trap 	[%rd2, {%r5}], {%rs1, %rs2};
	ret;

}
	// .globl	_Z10surfDwriteI4int1EvPT_yii
.visible .entry _Z10surfDwriteI4int1EvPT_yii(
	.param .u64 .ptr .align 1 _Z10surfDwriteI4int1EvPT_yii_param_0,
	.param .u64 _Z10surfDwriteI4int1EvPT_yii_param_1,
	.param .u32 _Z10surfDwriteI4int1EvPT_yii_param_2,
	.param .u32 _Z10surfDwriteI4int1EvPT_yii_param_3
)
{
	.reg .b32 	%r<12>;
	.reg .b64 	%rd<6>;

	ld.param.u64 	%rd1, [_Z10surfDwriteI4int1EvPT_yii_param_0];
	ld.param.u64 	%rd2, [_Z10surfDwriteI4int1EvPT_yii_param_1];
	cvta.to.global.u64 	%rd3, %rd1;
	mov.u32 	%r1, %ctaid.x;
	mov.u32 	%r2, %ntid.x;
	mov.u32 	%r3, %tid.x;
	mad.lo.s32 	%r4, %r1, %r2, %r3;
	mov.u32 	%r5, %ctaid.y;
	mov.u32 	%r6, %ntid.y;
	mov.u32 	%r7, %tid.y;
	mad.lo.s32 	%r8, %r5, %r6, %r7;
	mad.lo.s32 	%r9, %r8, %r2, %r4;
	mul.wide.u32 	%rd4, %r9, 4;
	add.s64 	%rd5, %rd3, %rd4;
	ld.global.u32 	%r10, [%rd5];
	shl.b32 	%r11, %r4, 2;
	sust.b.2d.b32.trap 	[%rd2, {%r11, %r8}], {%r10};
	ret;

}
	// .globl	_Z10surfDwriteI6short1EvPT_yiii
.visible .entry _Z10surfDwriteI6short1EvPT_yiii(
	.param .u64 .ptr .align 1 _Z10surfDwriteI6short1EvPT_yiii_param_0,
	.param .u64 _Z10surfDwriteI6short1EvPT_yiii_param_1,
	.param .u32 _Z10surfDwriteI6short1EvPT_yiii_param_2,
	.param .u32 _Z10surfDwriteI6short1EvPT_yiii_param_3,
	.param .u32 _Z10surfDwriteI6short1EvPT_yiii_param_4
)
{
	.reg .b16 	%rs<2>;
	.reg .b32 	%r<9>;
	.reg .b64 	%rd<6>;

	ld.param.u64 	%rd1, [_Z10surfDwriteI6short1EvPT_yiii_param_0];
	ld.param.u64 	%rd2, [_Z10surfDwriteI6short1EvPT_yiii_param_1];
	ld.param.u32 	%r1, [_Z10surfDwriteI6short1EvPT_yiii_param_2];
	ld.param.u32 	%r2, [_Z10surfDwriteI6short1EvPT_yiii_param_3];
	cvta.to.global.u64 	%rd3, %rd1;
	mov.u32 	%r3, %tid.x;
	mov.u32 	%r4, %tid.y;
	mov.u32 	%r5, %tid.z;
	mad.lo.s32 	%r6, %r2, %r5, %r4;
	mad.lo.s32 	%r7, %r6, %r1, %r3;
	mul.wide.s32 	%rd4, %r7, 2;
	add.s64 	%rd5, %rd3, %rd4;
	ld.global.u16 	%rs1, [%rd5];
	shl.b32 	%r8, %r3, 1;
	sust.b.3d.b16.trap 	[%rd2, {%r8, %r4, %r5, %r5}], {%rs1};
	ret;

}
	// .globl	_Z10surfDwriteI6uchar2EvPT_yii
.visible .entry _Z10surfDwriteI6uchar2EvPT_yii(
	.param .u64 .ptr .align 1 _Z10surfDwriteI6uchar2EvPT_yii_param_0,
	.param .u64 _Z10surfDwriteI6uchar2EvPT_yii_param_1,
	.param .u32 _Z10surfDwriteI6uchar2EvPT_yii_param_2,
	.param .u32 _Z10surfDwriteI6uchar2EvPT_yii_param_3
)
{
	.reg .b16 	%rs<3>;
	.reg .b32 	%r<11>;
	.reg .b64 	%rd<6>;

	ld.param.u64 	%rd1, [_Z10surfDwriteI6uchar2EvPT_yii_param_0];
	ld.param.u64 	%rd2, [_Z10surfDwriteI6uchar2EvPT_yii_param_1];
	cvta.to.global.u64 	%rd3, %rd1;
	mov.u32 	%r1, %ctaid.x;
	mov.u32 	%r2, %ntid.x;
	mov.u32 	%r3, %tid.x;
	mad.lo.s32 	%r4, %r1, %r2, %r3;
	mov.u32 	%r5, %ctaid.y;
	mov.u32 	%r6, %ntid.y;
	mov.u32 	%r7, %tid.y;
	mad.lo.s32 	%r8, %r5, %r6, %r7;
	mad.lo.s32 	%r9, %r8, %r2, %r4;
	mul.wide.u32 	%rd4, %r9, 2;
	add.s64 	%rd5, %rd3, %rd4;
	ld.global.v2.u8 	{%rs1, %rs2}, [%rd5];
	shl.b32 	%r10, %r4, 1;
	sust.b.2d.v2.b8.trap 	[%rd2, {%r10, %r8}], {%rs1, %rs2};
	ret;

}
	// .globl	_Z10surfDwriteI7ushort2EvPT_yiii
.visible .entry _Z10surfDwriteI7ushort2EvPT_yiii(
	.param .u64 .ptr .align 1 _Z10surfDwriteI7ushort2EvPT_yiii_param_0,
	.param .u64 _Z10surfDwriteI7ushort2EvPT_yiii_param_1,
	.param .u32 _Z10surfDwriteI7ushort2EvPT_yiii_param_2,
	.param .u32 _Z10surfDwriteI7ushort2EvPT_yiii_param_3,
	.param .u32 _Z10surfDwriteI7ushort2EvPT_yiii_param_4
)
{
	.reg .b16 	%rs<3>;
	.reg .b32 	%r<10>;
	.reg .b64 	%rd<6>;

	ld.param.u64 	%rd1, [_Z10surfDwriteI7ushort2EvPT_yiii_param_0];
	ld.param.u64 	%rd2, [_Z10surfDwriteI7ushort2EvPT_yiii_param_1];
	ld.param.u32 	%r1, [_Z10surfDwriteI7ushort2EvPT_yiii_param_2];
	ld.param.u32 	%r2, [_Z10surfDwriteI7ushort2EvPT_yiii_param_3];
	cvta.to.global.u64 	%rd3, %rd1;
	mov.u32 	%r3, %tid.x;
	mov.u32 	%r4, %tid.y;
	mov.u32 	%r5, %tid.z;
	mad.lo.s32 	%r6, %r2, %r5, %r4;
	mad.lo.s32 	%r7, %r6, %r1, %r3;
	mul.wide.s32 	%rd4, %r7, 4;
	add.s64 	%rd5, %rd3, %rd4;
	ld.global.u32 	%r8, [%rd5];
	mov.b32 	{%rs1, %rs2}, %r8;
	shl.b32 	%r9, %r3, 2;
	sust.b.3d.v2.b16.trap 	[%rd2, {%r9, %r4, %r5, %r5}], {%rs1, %rs2};
	ret;

}
	// .globl	_Z10surfDwriteI6float4EvPT_yi
.visible .entry _Z10surfDwriteI6float4EvPT_yi(
	.param .u64 .ptr .align 1 _Z10surfDwriteI6float4EvPT_yi_param_0,
	.param .u64 _Z10surfDwriteI6float4EvPT_yi_param_1,
	.param .u32 _Z10surfDwriteI6float4EvPT_yi_param_2
)
{
	.reg .b32 	%r<10>;
	.reg .b64 	%rd<6>;

	ld.param.u64 	%rd1, [_Z10surfDwriteI6float4EvPT_yi_param_0];
	ld.param.u64 	%rd2, [_Z10surfDwriteI6float4EvPT_yi_param_1];
	cvta.to.global.u64 	%rd3, %rd1;
	mov.u32 	%r1, %ctaid.x;
	mov.u32 	%r2, %ntid.x;
	mov.u32 	%r3, %tid.x;
	mad.lo.s32 	%r4, %r1, %r2, %r3;
	mul.wide.u32 	%rd4, %r4, 16;
	add.s64 	%rd5, %rd3, %rd4;
	ld.global.v4.u32 	{%r5, %r6, %r7, %r8}, [%rd5];
	shl.b32 	%r9, %r4, 4;
	sust.b.1d.v4.b32.trap 	[%rd2, {%r9}], {%r5, %r6, %r7, %r8};
	ret;

}
	// .globl	_Z10surfDwriteI4int4EvPT_yii
.visible .entry _Z10surfDwriteI4int4EvPT_yii(
	.param .u64 .ptr .align 1 _Z10surfDwriteI4int4EvPT_yii_param_0,
	.param .u64 _Z10surfDwriteI4int4EvPT_yii_param_1,
	.param .u32 _Z10surfDwriteI4int4EvPT_yii_param_2,
	.param .u32 _Z10surfDwriteI4int4EvPT_yii_param_3
)
{
	.reg .b32 	%r<15>;
	.reg .b64 	%rd<6>;

	ld.param.u64 	%rd1, [_Z10surfDwriteI4int4EvPT_yii_param_0];
	ld.param.u64 	%rd2, [_Z10surfDwriteI4int4EvPT_yii_param_1];
	cvta.to.global.u64 	%rd3, %rd1;
	mov.u32 	%r1, %ctaid.x;
	mov.u32 	%r2, %ntid.x;
	mov.u32 	%r3, %tid.x;
	mad.lo.s32 	%r4, %r1, %r2, %r3;
	mov.u32 	%r5, %ctaid.y;
	mov.u32 	%r6, %ntid.y;
	mov.u32 	%r7, %tid.y;
	mad.lo.s32 	%r8, %r5, %r6, %r7;
	mad.lo.s32 	%r9, %r8, %r2, %r4;
	mul.wide.u32 	%rd4, %r9, 16;
	add.s64 	%rd5, %rd3, %rd4;
	ld.global.v4.u32 	{%r10, %r11, %r12, %r13}, [%rd5];
	shl.b32 	%r14, %r4, 4;
	sust.b.2d.v4.b32.trap 	[%rd2, {%r14, %r8}], {%r10, %r11, %r12, %r13};
	ret;

}
	// .globl	_Z10surfDwriteI5uint4EvPT_yiii
.visible .entry _Z10surfDwriteI5uint4EvPT_yiii(
	.param .u64 .ptr .align 1 _Z10surfDwriteI5uint4EvPT_yiii_param_0,
	.param .u64 _Z10surfDwriteI5uint4EvPT_yiii_param_1,
	.param .u32 _Z10surfDwriteI5uint4EvPT_yiii_param_2,
	.param .u32 _Z10surfDwriteI5uint4EvPT_yiii_param_3,
	.param .u32 _Z10surfDwriteI5uint4EvPT_yiii_param_4
)
{
	.reg .b32 	%r<13>;
	.reg .b64 	%rd<6>;

	ld.param.u64 	%rd1, [_Z10surfDwriteI5uint4EvPT_yiii_param_0];
	ld.param.u64 	%rd2, [_Z10surfDwriteI5uint4EvPT_yiii_param_1];
	ld.param.u32 	%r1, [_Z10surfDwriteI5uint4EvPT_yiii_param_2];
	ld.param.u32 	%r2, [_Z10surfDwriteI5uint4EvPT_yiii_param_3];
	cvta.to.global.u64 	%rd3, %rd1;
	mov.u32 	%r3, %tid.x;
	mov.u32 	%r4, %tid.y;
	mov.u32 	%r5, %tid.z;
	mad.lo.s32 	%r6, %r2, %r5, %r4;
	mad.lo.s32 	%r7, %r6, %r1, %r3;
	mul.wide.s32 	%rd4, %r7, 16;
	add.s64 	%rd5, %rd3, %rd4;
	ld.global.v4.u32 	{%r8, %r9, %r10, %r11}, [%rd5];
	shl.b32 	%r12, %r3, 4;
	sust.b.3d.v4.b32.trap 	[%rd2, {%r12, %r4, %r5, %r5}], {%r8, %r9, %r10, %r11};
	ret;

}
	// .globl	_Z7kernel1I5uint1jEvPT0_yi
.visible .entry _Z7kernel1I5uint1jEvPT0_yi(
	.param .u64 .ptr .align 1 _Z7kernel1I5uint1jEvPT0_yi_param_0,
	.param .u64 _Z7kernel1I5uint1jEvPT0_yi_param_1,
	.param .u32 _Z7kernel1I5uint1jEvPT0_yi_param_2
)
{
	.reg .pred 	%p<10>;
	.reg .b32 	%r<49>;
	.reg .b64 	%rd<12>;

	ld.param.u64 	%rd3, [_Z7kernel1I5uint1jEvPT0_yi_param_0];
	ld.param.u64 	%rd2, [_Z7kernel1I5uint1jEvPT0_yi_param_1];
	ld.param.u32 	%r11, [_Z7kernel1I5uint1jEvPT0_yi_param_2];
	cvta.to.global.u64 	%rd1, %rd3;
	setp.lt.s32 	%p1, %r11, 1;
	@%p1 bra 	$L__BB9_12;
	and.b32  	%r1, %r11, 7;
	setp.lt.u32 	%p2, %r11, 8;
	mov.b32 	%r47, 0;
	@%p2 bra 	$L__BB9_4;
	and.b32  	%r47, %r11, 2147483640;
	mov.b32 	%r45, 0;
$L__BB9_3:
	.pragma "nounroll";
	shl.b32 	%r14, %r45, 2;
	suld.b.1d.b32.trap {%r15}, [%rd2, {%r14}];
	mul.wide.u32 	%rd4, %r45, 4;
	add.s64 	%rd5, %rd1, %rd4;
	st.global.u32 	[%rd5], %r15;
	add.s32 	%r16, %r14, 4;
	suld.b.1d.b32.trap {%r17}, [%rd2, {%r16}];
	st.global.u32 	[%rd5+4], %r17;
	add.s32 	%r18, %r14, 8;
	suld.b.1d.b32.trap {%r19}, [%rd2, {%r18}];
	st.global.u32 	[%rd5+8], %r19;
	add.s32 	%r20, %r14, 12;
	suld.b.1d.b32.trap {%r21}, [%rd2, {%r20}];
	st.global.u32 	[%rd5+12], %r21;
	add.s32 	%r22, %r14, 16;
	suld.b.1d.b32.trap {%r23}, [%rd2, {%r22}];
	st.global.u32 	[%rd5+16], %r23;
	add.s32 	%r24, %r14, 20;
	suld.b.1d.b32.trap {%r25}, [%rd2, {%r24}];
	st.global.u32 	[%rd5+20], %r25;
	add.s32 	%r26, %r14, 24;
	suld.b.1d.b32.trap {%r27}, [%rd2, {%r26}];
	st.global.u32 	[%rd5+24], %r27;
	add.s32 	%r28, %r14, 28;
	suld.b.1d.b32.trap {%r29}, [%rd2, {%r28}];
	st.global.u32 	[%rd5+28], %r29;
	add.s32 	%r45, %r45, 8;
	setp.ne.s32 	%p3, %r45, %r47;
	@%p3 bra 	$L__BB9_3;
$L__BB9_4:
	setp.eq.s32 	%p4, %r1, 0;
	@%p4 bra 	$L__BB9_12;
	and.b32  	%r6, %r11, 3;
	setp.lt.u32 	%p5, %r1, 4;
	@%p5 bra 	$L__BB9_7;
	shl.b32 	%r30, %r47, 2;
	suld.b.1d.b32.trap {%r31}, [%rd2, {%r30}];
	mul.wide.u32 	%rd6, %r47, 4;
	add.s64 	%rd7, %rd1, %rd6;
	st.global.u32 	[%rd7], %r31;
	add.s32 	%r32, %r30, 4;
	suld.b.1d.b32.trap {%r33}, [%rd2, {%r32}];
	st.global.u32 	[%rd7+4], %r33;
	add.s32 	%r34, %r30, 8;
	suld.b.1d.b32.trap {%r35}, [%rd2, {%r34}];
	st.global.u32 	[%rd7+8], %r35;
	add.s32 	%r36, %r30, 12;
	suld.b.1d.b32.trap {%r37}, [%rd2, {%r36}];
	st.global.u32 	[%rd7+12], %r37;
	add.s32 	%r47, %r47, 4;
$L__BB9_7:
	setp.eq.s32 	%p6, %r6, 0;
	@%p6 bra 	$L__BB9_12;
	setp.eq.s32 	%p7, %r6, 1;
	@%p7 bra 	$L__BB9_10;
	shl.b32 	%r38, %r47, 2;
	suld.b.1d.b32.trap {%r39}, [%rd2, {%r38}];
	mul.wide.u32 	%rd8, %r47, 4;
	add.s64 	%rd9, %rd1, %rd8;
	st.global.u32 	[%rd9], %r39;
	add.s32 	%r40, %r38, 4;
	suld.b.1d.b32.trap {%r41}, [%rd2, {%r40}];
	st.global.u32 	[%rd9+4], %r41;
	add.s32 	%r47, %r47, 2;
$L__BB9_10:
	and.b32  	%r42, %r11, 1;
	setp.eq.b32 	%p8, %r42, 1;
	not.pred 	%p9, %p8;
	@%p9 bra 	$L__BB9_12;
	shl.b32 	%r43, %r47, 2;
	suld.b.1d.b32.trap {%r44}, [%rd2, {%r43}];
	mul.wide.u32 	%rd10, %r47, 4;
	add.s64 	%rd11, %rd1, %rd10;
	st.global.u32 	[%rd11], %r44;
$L__BB9_12:
	ret;

}
	// .globl	_Z7kernel1I4int1iEvPT0_yii
.visible .entry _Z7kernel1I4int1iEvPT0_yii(
	.param .u64 .ptr .align 1 _Z7kernel1I4int1iEvPT0_yii_param_0,
	.param .u64 _Z7kernel1I4int1iEvPT0_yii_param_1,
	.param .u32 _Z7kernel1I4int1iEvPT0_yii_param_2,
	.param .u32 _Z7kernel1I4int1iEvPT0_yii_param_3
)
{
	.reg .pred 	%p<10>;
	.reg .b32 	%r<61>;
	.reg .b64 	%rd<27>;

	ld.param.u64 	%rd3, [_Z7kernel1I4int1iEvPT0_yii_param_0];
	ld.param.u64 	%rd2, [_Z7kernel1I4int1iEvPT0_yii_param_1];
	ld.param.u32 	%r16, [_Z7kernel1I4int1iEvPT0_yii_param_2];
	ld.param.u32 	%r17, [_Z7kernel1I4int1iEvPT0_yii_param_3];
	cvta.to.global.u64 	%rd1, %rd3;
	min.s32 	%r18, %r17, %r16;
	setp.lt.s32 	%p1, %r18, 1;
	@%p1 bra 	$L__BB10_14;
	and.b32  	%r1, %r16, 7;
	add.s32 	%r2, %r1, -1;
	and.b32  	%r3, %r16, 3;
	and.b32  	%r4, %r16, 2147483640;
	and.b32  	%r5, %r16, 1;
	mov.b32 	%r56, 0;
$L__BB10_2:
	setp.lt.u32 	%p2, %r16, 8;
	mul.lo.s32 	%r7, %r56, %r16;
	mov.b32 	%r59, 0;
	@%p2 bra 	$L__BB10_5;
	mov.b32 	%r57, 0;
	cvt.u64.u32 	%rd6, %r7;
$L__BB10_4:
	.pragma "nounroll";
	shl.b32 	%r22, %r57, 2;
	suld.b.2d.b32.trap {%r23}, [%rd2, {%r22, %r56}];
	add.s32 	%r24, %r57, %r7;
	mul.wide.u32 	%rd4, %r24, 4;
	add.s64 	%rd5, %rd1, %rd4;
	st.global.u32 	[%rd5], %r23;
	add.s32 	%r25, %r22, 4;
	suld.b.2d.b32.trap {%r26}, [%rd2, {%r25, %r56}];
	cvt.u64.u32 	%rd7, %r57;
	add.s64 	%rd8, %rd7, %rd6;
	shl.b64 	%rd9, %rd8, 2;
	add.s64 	%rd10, %rd1, %rd9;
	st.global.u32 	[%rd10+4], %r26;
	add.s32 	%r27, %r22, 8;
	suld.b.2d.b32.trap {%r28}, [%rd2, {%r27, %r56}];
	st.global.u32 	[%rd10+8], %r28;
	add.s32 	%r29, %r22, 12;
	suld.b.2d.b32.trap {%r30}, [%rd2, {%r29, %r56}];
	st.global.u32 	[%rd10+12], %r30;
	add.s32 	%r31, %r22, 16;
	suld.b.2d.b32.trap {%r32}, [%rd2, {%r31, %r56}];
	st.global.u32 	[%rd10+16], %r32;
	add.s32 	%r33, %r22, 20;
	suld.b.2d.b32.trap {%r34}, [%rd2, {%r33, %r56}];
	st.global.u32 	[%rd10+20], %r34;
	add.s32 	%r35, %r22, 24;
	suld.b.2d.b32.trap {%r36}, [%rd2, {%r35, %r56}];
	st.global.u32 	[%rd10+24], %r36;
	add.s32 	%r37, %r22, 28;
	suld.b.2d.b32.trap {%r38}, [%rd2, {%r37, %r56}];
	st.global.u32 	[%rd10+28], %r38;
	add.s32 	%r57, %r57, 8;
	setp.ne.s32 	%p3, %r57, %r4;
	mov.u32 	%r59, %r4;
	@%p3 bra 	$L__BB10_4;
$L__BB10_5:
	setp.eq.s32 	%p4, %r1, 0;
	@%p4 bra 	$L__BB10_13;
	setp.lt.u32 	%p5, %r2, 3;
	@%p5 bra 	$L__BB10_8;
	shl.b32 	%r39, %r59, 2;
	suld.b.2d.b32.trap {%r40}, [%rd2, {%r39, %r56}];
	add.s32 	%r41, %r59, %r7;
	mul.wide.u32 	%rd11, %r41, 4;
	add.s64 	%rd12, %rd1, %rd11;
	st.global.u32 	[%rd12], %r40;
	add.s32 	%r42, %r39, 4;
	suld.b.2d.b32.trap {%r43}, [%rd2, {%r42, %r56}];
	cvt.u64.u32 	%rd13, %r7;
	cvt.u64.u32 	%rd14, %r59;
	add.s64 	%rd15, %rd14, %rd13;
	shl.b64 	%rd16, %rd15, 2;
	add.s64 	%rd17, %rd1, %rd16;
	st.global.u32 	[%rd17+4], %r43;
	add.s32 	%r44, %r39, 8;
	suld.b.2d.b32.trap {%r45}, [%rd2, {%r44, %r56}];
	st.global.u32 	[%rd17+8], %r45;
	add.s32 	%r46, %r39, 12;
	suld.b.2d.b32.trap {%r47}, [%rd2, {%r46, %r56}];
	st.global.u32 	[%rd17+12], %r47;
	add.s32 	%r59, %r59, 4;
$L__BB10_8:
	setp.eq.s32 	%p6, %r3, 0;
	@%p6 bra 	$L__BB10_13;
	setp.eq.s32 	%p7, %r3, 1;
	@%p7 bra 	$L__BB10_11;
	shl.b32 	%r48, %r59, 2;
	suld.b.2d.b32.trap {%r49}, [%rd2, {%r48, %r56}];
	add.s32 	%r50, %r59, %r7;
	mul.wide.u32 	%rd18, %r50, 4;
	add.s64 	%rd19, %rd1, %rd18;
	st.global.u32 	[%rd19], %r49;
	add.s32 	%r51, %r48, 4;
	suld.b.2d.b32.trap {%r52}, [%rd2, {%r51, %r56}];
	cvt.u64.u32 	%rd20, %r7;
	cvt.u64.u32 	%rd21, %r59;
	add.s64 	%rd22, %rd21, %rd20;
	shl.b64 	%rd23, %rd22, 2;
	add.s64 	%rd24, %rd1, %rd23;
	st.global.u32 	[%rd24+4], %r52;
	add.s32 	%r59, %r59, 2;
$L__BB10_11:
	setp.eq.s32 	%p8, %r5, 0;
	@%p8 bra 	$L__BB10_13;
	shl.b32 	%r53, %r59, 2;
	suld.b.2d.b32.trap {%r54}, [%rd2, {%r53, %r56}];
	add.s32 	%r55, %r59, %r7;
	mul.wide.u32 	%rd25, %r55, 4;
	add.s64 	%rd26, %rd1, %rd25;
	st.global.u32 	[%rd26], %r54;
$L__BB10_13:
	add.s32 	%r56, %r56, 1;
	setp.ne.s32 	%p9, %r56, %r17;
	@%p9 bra 	$L__BB10_2;
$L__BB10_14:
	ret;

}
	// .globl	_Z7kernel1I6short1sEvPT0_yiii
.visible .entry _Z7kernel1I6short1sEvPT0_yiii(
	.param .u64 .ptr .align 1 _Z7kernel1I6short1sEvPT0_yiii_param_0,
	.param .u64 _Z7kernel1I6short1sEvPT0_yiii_param_1,
	.param .u32 _Z7kernel1I6short1sEvPT0_yiii_param_2,
	.param .u32 _Z7kernel1I6short1sEvPT0_yiii_param_3,
	.param .u32 _Z7kernel1I6short1sEvPT0_yiii_param_4
)
{
	.reg .pred 	%p<11>;
	.reg .b16 	%rs<16>;
	.reg .b32 	%r<54>;
	.reg .b64 	%rd<12>;

	ld.param.u64 	%rd3, [_Z7kernel1I6short1sEvPT0_yiii_param_0];
	ld.param.u64 	%rd2, [_Z7kernel1I6short1sEvPT0_yiii_param_1];
	ld.param.u32 	%r19, [_Z7kernel1I6short1sEvPT0_yiii_param_2];
	ld.param.u32 	%r20, [_Z7kernel1I6short1sEvPT0_yiii_param_3];
	ld.param.u32 	%r21, [_Z7kernel1I6short1sEvPT0_yiii_param_4];
	cvta.to.global.u64 	%rd1, %rd3;
	min.s32 	%r22, %r21, %r20;
	min.s32 	%r23, %r22, %r19;
	setp.lt.s32 	%p1, %r23, 1;
	@%p1 bra 	$L__BB11_16;
	and.b32  	%r1, %r19, 7;
	add.s32 	%r2, %r1, -1;
	and.b32  	%r3, %r19, 3;
	and.b32  	%r4, %r19, 2147483640;
	and.b32  	%r5, %r19, 1;
	mov.b32 	%r48, 0;
$L__BB11_2:
	mul.lo.s32 	%r7, %r48, %r20;
	mov.b32 	%r49, 0;
$L__BB11_3:
	setp.lt.u32 	%p2, %r19, 8;
	add.s32 	%r27, %r49, %r7;
	mul.lo.s32 	%r9, %r27, %r19;
	mov.b32 	%r52, 0;
	@%p2 bra 	$L__BB11_6;
	mov.b32 	%r50, 0;
$L__BB11_5:
	.pragma "nounroll";
	shl.b32 	%r29, %r50, 1;
	suld.b.3d.b16.trap {%rs1}, [%rd2, {%r29, %r49, %r48, %r48}];
	add.s32 	%r30, %r50, %r9;
	mul.wide.s32 	%rd4, %r30, 2;
	add.s64 	%rd5, %rd1, %rd4;
	st.global.u16 	[%rd5], %rs1;
	add.s32 	%r31, %r29, 2;
	suld.b.3d.b16.trap {%rs2}, [%rd2, {%r31, %r49, %r48, %r48}];
	st.global.u16 	[%rd5+2], %rs2;
	add.s32 	%r32, %r29, 4;
	suld.b.3d.b16.trap {%rs3}, [%rd2, {%r32, %r49, %r48, %r48}];
	st.global.u16 	[%rd5+4], %rs3;
	add.s32 	%r33, %r29, 6;
	suld.b.3d.b16.trap {%rs4}, [%rd2, {%r33, %r49, %r48, %r48}];
	st.global.u16 	[%rd5+6], %rs4;
	add.s32 	%r34, %r29, 8;
	suld.b.3d.b16.trap {%rs5}, [%rd2, {%r34, %r49, %r48, %r48}];
	st.global.u16 	[%rd5+8], %rs5;
	add.s32 	%r35, %r29, 10;
	suld.b.3d.b16.trap {%rs6}, [%rd2, {%r35, %r49, %r48, %r48}];
	st.global.u16 	[%rd5+10], %rs6;
	add.s32 	%r36, %r29, 12;
	suld.b.3d.b16.trap {%rs7}, [%rd2, {%r36, %r49, %r48, %r48}];
	st.global.u16 	[%rd5+12], %rs7;
	add.s32 	%r37, %r29, 14;
	suld.b.3d.b16.trap {%rs8}, [%rd2, {%r37, %r49, %r48, %r48}];
	st.global.u16 	[%rd5+14], %rs8;
	add.s32 	%r50, %r50, 8;
	setp.ne.s32 	%p3, %r50, %r4;
	mov.u32 	%r52, %r4;
	@%p3 bra 	$L__BB11_5;
$L__BB11_6:
	setp.eq.s32 	%p4, %r1, 0;
	@%p4 bra 	$L__BB11_14;
	setp.lt.u32 	%p5, %r2, 3;
	@%p5 bra 	$L__BB11_9;
	shl.b32 	%r38, %r52, 1;
	suld.b.3d.b16.trap {%rs9}, [%rd2, {%r38, %r49, %r48, %r48}];
	add.s32 	%r39, %r52, %r9;
	mul.wide.s32 	%rd6, %r39, 2;
	add.s64 	%rd7, %rd1, %rd6;
	st.global.u16 	[%rd7], %rs9;
	add.s32 	%r40, %r38, 2;
	suld.b.3d.b16.trap {%rs10}, [%rd2, {%r40, %r49, %r48, %r48}];
	st.global.u16 	[%rd7+2], %rs10;
	add.s32 	%r41, %r38, 4;
	suld.b.3d.b16.trap {%rs11}, [%rd2, {%r41, %r49, %r48, %r48}];
	st.global.u16 	[%rd7+4], %rs11;
	add.s32 	%r42, %r38, 6;
	suld.b.3d.b16.trap {%rs12}, [%rd2, {%r42, %r49, %r48, %r48}];
	st.global.u16 	[%rd7+6], %rs12;
	add.s32 	%r52, %r52, 4;
$L__BB11_9:
	setp.eq.s32 	%p6, %r3, 0;
	@%p6 bra 	$L__BB11_14;
	setp.eq.s32 	%p7, %r3, 1;
	@%p7 bra 	$L__BB11_12;
	shl.b32 	%r43, %r52, 1;
	suld.b.3d.b16.trap {%rs13}, [%rd2, {%r43, %r49, %r48, %r48}];
	add.s32 	%r44, %r52, %r9;
	mul.wide.s32 	%rd8, %r44, 2;
	add.s64 	%rd9, %rd1, %rd8;
	st.global.u16 	[%rd9], %rs13;
	add.s32 	%r45, %r43, 2;
	suld.b.3d.b16.trap {%rs14}, [%rd2, {%r45, %r49, %r48, %r48}];
	st.global.u16 	[%rd9+2], %rs14;
	add.s32 	%r52, %r52, 2;
$L__BB11_12:
	setp.eq.s32 	%p8, %r5, 0;
	@%p8 bra 	$L__BB11_14;
	shl.b32 	%r46, %r52, 1;
	suld.b.3d.b16.trap {%rs15}, [%rd2, {%r46, %r49, %r48, %r48}];
	add.s32 	%r47, %r52, %r9;
	mul.wide.s32 	%rd10, %r47, 2;
	add.s64 	%rd11, %rd1, %rd10;
	st.global.u16 	[%rd11], %rs15;
$L__BB11_14:
	add.s32 	%r49, %r49, 1;
	setp.ne.s32 	%p9, %r49, %r20;
	@%p9 bra 	$L__BB11_3;
	add.s32 	%r48, %r48, 1;
	setp.ne.s32 	%p10, %r48, %r21;
	@%p10 bra 	$L__BB11_2;
$L__BB11_16:
	ret;

}
	// .globl	_Z7kernel2I5char2cEvPT0_yi
.visible .entry _Z7kernel2I5char2cEvPT0_yi(
	.param .u64 .ptr .align 1 _Z7kernel2I5char2cEvPT0_yi_param_0,
	.param .u64 _Z7kernel2I5char2cEvPT0_yi_param_1,
	.param .u32 _Z7kernel2I5char2cEvPT0_yi_param_2
)
{
	.reg .pred 	%p<8>;
	.reg .b16 	%rs<15>;
	.reg .b32 	%r<22>;
	.reg .b64 	%rd<10>;

	ld.param.u64 	%rd3, [_Z7kernel2I5char2cEvPT0_yi_param_0];
	ld.param.u64 	%rd2, [_Z7kernel2I5char2cEvPT0_yi_param_1];
	ld.param.u32 	%r8, [_Z7kernel2I5char2cEvPT0_yi_param_2];
	cvta.to.global.u64 	%rd1, %rd3;
	setp.lt.s32 	%p1, %r8, 1;
	@%p1 bra 	$L__BB12_9;
	and.b32  	%r1, %r8, 3;
	setp.lt.u32 	%p2, %r8, 4;
	mov.b32 	%r21, 0;
	@%p2 bra 	$L__BB12_4;
	and.b32  	%r21, %r8, 2147483644;
	mov.b32 	%r19, 0;
$L__BB12_3:
	.pragma "nounroll";
	shl.b32 	%r11, %r19, 1;
	suld.b.1d.v2.b8.trap {%rs1, %rs2}, [%rd2, {%r11}];
	cvt.u64.u32 	%rd4, %r11;
	add.s64 	%rd5, %rd1, %rd4;
	st.global.u8 	[%rd5], %rs1;
	st.global.u8 	[%rd5+1], %rs2;
	add.s32 	%r12, %r11, 2;
	suld.b.1d.v2.b8.trap {%rs3, %rs4}, [%rd2, {%r12}];
	st.global.u8 	[%rd5+2], %rs3;
	st.global.u8 	[%rd5+3], %rs4;
	add.s32 	%r13, %r11, 4;
	suld.b.1d.v2.b8.trap {%rs5, %rs6}, [%rd2, {%r13}];
	st.global.u8 	[%rd5+4], %rs5;
	st.global.u8 	[%rd5+5], %rs6;
	add.s32 	%r14, %r11, 6;
	suld.b.1d.v2.b8.trap {%rs7, %rs8}, [%rd2, {%r14}];
	st.global.u8 	[%rd5+6], %rs7;
	st.global.u8 	[%rd5+7], %rs8;
	sub.s32 	%r19, %r13, %r19;
	setp.ne.s32 	%p3, %r19, %r21;
	@%p3 bra 	$L__BB12_3;
$L__BB12_4:
	setp.eq.s32 	%p4, %r1, 0;
	@%p4 bra 	$L__BB12_9;
	setp.eq.s32 	%p5, %r1, 1;
	@%p5 bra 	$L__BB12_7;
	shl.b32 	%r15, %r21, 1;
	suld.b.1d.v2.b8.trap {%rs9, %rs10}, [%rd2, {%r15}];
	cvt.u64.u32 	%rd6, %r15;
	add.s64 	%rd7, %rd1, %rd6;
	st.global.u8 	[%rd7], %rs9;
	st.global.u8 	[%rd7+1], %rs10;
	add.s32 	%r16, %r15, 2;
	suld.b.1d.v2.b8.trap {%rs11, %rs12}, [%rd2, {%r16}];
	st.global.u8 	[%rd7+2], %rs11;
	st.global.u8 	[%rd7+3], %rs12;
	sub.s32 	%r21, %r16, %r21;
$L__BB12_7:
	and.b32  	%r17, %r8, 1;
	setp.eq.b32 	%p6, %r17, 1;
	not.pred 	%p7, %p6;
	@%p7 bra 	$L__BB12_9;
	shl.b32 	%r18, %r21, 1;
	suld.b.1d.v2.b8.trap {%rs13, %rs14}, [%rd2, {%r18}];
	cvt.u64.u32 	%rd8, %r18;
	add.s64 	%rd9, %rd1, %rd8;
	st.global.u8 	[%rd9], %rs13;
	st.global.u8 	[%rd9+1], %rs14;
$L__BB12_9:
	ret;

}
	// .globl	_Z7kernel2I6uchar2hEvPT0_yii
.visible .entry _Z7kernel2I6uchar2hEvPT0_yii(
	.param .u64 .ptr .align 1 _Z7kernel2I6uchar2hEvPT0_yii_param_0,
	.param .u64 _Z7kernel2I6uchar2hEvPT0_yii_param_1,
	.param .u32 _Z7kernel2I6uchar2hEvPT0_yii_param_2,
	.param .u32 _Z7kernel2I6uchar2hEvPT0_yii_param_3
)
{
	.reg .pred 	%p<8>;
	.reg .b16 	%rs<15>;
	.reg .b32 	%r<45>;
	.reg .b64 	%rd<18>;

	ld.param.u64 	%rd3, [_Z7kernel2I6uchar2hEvPT0_yii_param_0];
	ld.param.u64 	%rd2, [_Z7kernel2I6uchar2hEvPT0_yii_param_1];
	ld.param.u32 	%r19, [_Z7kernel2I6uchar2hEvPT0_yii_param_2];
	ld.param.u32 	%r20, [_Z7kernel2I6uchar2hEvPT0_yii_param_3];
	cvta.to.global.u64 	%rd1, %rd3;
	min.s32 	%r21, %r20, %r19;
	setp.lt.s32 	%p1, %r21, 1;
	@%p1 bra 	$L__BB13_11;
	and.b32  	%r1, %r19, 3;
	and.b32  	%r2, %r19, 2147483644;
	and.b32  	%r3, %r19, 1;
	neg.s32 	%r4, %r2;
	shl.b32 	%r5, %r19, 1;
	mov.b32 	%r39, 0;
$L__BB13_2:
	setp.lt.u32 	%p2, %r19, 4;
	mul.lo.s32 	%r7, %r39, %r19;
	mov.b32 	%r44, 0;
	@%p2 bra 	$L__BB13_5;
	mad.lo.s32 	%r41, %r5, %r39, 4;
	mov.b32 	%r40, 4;
	mov.u32 	%r42, %r4;
$L__BB13_4:
	.pragma "nounroll";
	add.s32 	%r25, %r40, -4;
	suld.b.2d.v2.b8.trap {%rs1, %rs2}, [%rd2, {%r25, %r39}];
	add.s32 	%r26, %r41, -4;
	cvt.u64.u32 	%rd4, %r26;
	add.s64 	%rd5, %rd1, %rd4;
	st.global.u8 	[%rd5], %rs1;
	st.global.u8 	[%rd5+1], %rs2;
	add.s32 	%r27, %r40, -2;
	suld.b.2d.v2.b8.trap {%rs3, %rs4}, [%rd2, {%r27, %r39}];
	add.s32 	%r28, %r41, -2;
	cvt.u64.u32 	%rd6, %r28;
	add.s64 	%rd7, %rd1, %rd6;
	st.global.u8 	[%rd7], %rs3;
	st.global.u8 	[%rd7+1], %rs4;
	add.s32 	%r29, %r40, 2;
	suld.b.2d.v2.b8.trap {%rs5, %rs6}, [%rd2, {%r40, %r39}];
	add.s32 	%r30, %r41, 2;
	cvt.u64.u32 	%rd8, %r41;
	add.s64 	%rd9, %rd1, %rd8;
	st.global.u8 	[%rd9], %rs5;
	st.global.u8 	[%rd9+1], %rs6;
	suld.b.2d.v2.b8.trap {%rs7, %rs8}, [%rd2, {%r29, %r39}];
	cvt.u64.u32 	%rd10, %r30;
	add.s64 	%rd11, %rd1, %rd10;
	st.global.u8 	[%rd11], %rs7;
	st.global.u8 	[%rd11+1], %rs8;
	add.s32 	%r42, %r42, 4;
	add.s32 	%r41, %r41, 8;
	add.s32 	%r40, %r40, 8;
	setp.ne.s32 	%p3, %r42, 0;
	mov.u32 	%r44, %r2;
	@%p3 bra 	$L__BB13_4;
$L__BB13_5:
	setp.eq.s32 	%p4, %r1, 0;
	@%p4 bra 	$L__BB13_10;
	setp.eq.s32 	%p5, %r1, 1;
	@%p5 bra 	$L__BB13_8;
	shl.b32 	%r31, %r44, 1;
	suld.b.2d.v2.b8.trap {%rs9, %rs10}, [%rd2, {%r31, %r39}];
	add.s32 	%r32, %r44, %r7;
	shl.b32 	%r33, %r32, 1;
	cvt.u64.u32 	%rd12, %r33;
	add.s64 	%rd13, %rd1, %rd12;
	st.global.u8 	[%rd13], %rs9;
	st.global.u8 	[%rd13+1], %rs10;
	add.s32 	%r34, %r31, 2;
	suld.b.2d.v2.b8.trap {%rs11, %rs12}, [%rd2, {%r34, %r39}];
	add.s32 	%r35, %r33, 2;
	cvt.u64.u32 	%rd14, %r35;
	add.s64 	%rd15, %rd1, %rd14;
	st.global.u8 	[%rd15], %rs11;
	st.global.u8 	[%rd15+1], %rs12;
	add.s32 	%r44, %r44, 2;
$L__BB13_8:
	setp.eq.s32 	%p6, %r3, 0;
	@%p6 bra 	$L__BB13_10;
	shl.b32 	%r36, %r44, 1;
	suld.b.2d.v2.b8.trap {%rs13, %rs14}, [%rd2, {%r36, %r39}];
	add.s32 	%r37, %r44, %r7;
	shl.b32 	%r38, %r37, 1;
	cvt.u64.u32 	%rd16, %r38;
	add.s64 	%rd17, %rd1, %rd16;
	st.global.u8 	[%rd17], %rs13;
	st.global.u8 	[%rd17+1], %rs14;
$L__BB13_10:
	add.s32 	%r39, %r39, 1;
	setp.ne.s32 	%p7, %r39, %r20;
	@%p7 bra 	$L__BB13_2;
$L__BB13_11:
	ret;

}
	// .globl	_Z7kernel2I7ushort2tEvPT0_yiii
.visible .entry _Z7kernel2I7ushort2tEvPT0_yiii(
	.param .u64 .ptr .align 1 _Z7kernel2I7ushort2tEvPT0_yiii_param_0,
	.param .u64 _Z7kernel2I7ushort2tEvPT0_yiii_param_1,
	.param .u32 _Z7kernel2I7ushort2tEvPT0_yiii_param_2,
	.param .u32 _Z7kernel2I7ushort2tEvPT0_yiii_param_3,
	.param .u32 _Z7kernel2I7ushort2tEvPT0_yiii_param_4
)
{
	.reg .pred 	%p<9>;
	.reg .b16 	%rs<15>;
	.reg .b32 	%r<49>;
	.reg .b64 	%rd<10>;

	ld.param.u64 	%rd3, [_Z7kernel2I7ushort2tEvPT0_yiii_param_0];
	ld.param.u64 	%rd2, [_Z7kernel2I7ushort2tEvPT0_yiii_param_1];
	ld.param.u32 	%r23, [_Z7kernel2I7ushort2tEvPT0_yiii_param_2];
	ld.param.u32 	%r24, [_Z7kernel2I7ushort2tEvPT0_yiii_param_3];
	ld.param.u32 	%r25, [_Z7kernel2I7ushort2tEvPT0_yiii_param_4];
	cvta.to.global.u64 	%rd1, %rd3;
	min.s32 	%r26, %r25, %r24;
	min.s32 	%r27, %r26, %r23;
	setp.lt.s32 	%p1, %r27, 1;
	@%p1 bra 	$L__BB14_13;
	and.b32  	%r1, %r23, 3;
	and.b32  	%r2, %r23, 2147483644;
	and.b32  	%r3, %r23, 1;
	neg.s32 	%r4, %r2;
	shl.b32 	%r5, %r23, 1;
	mov.b32 	%r42, 0;
$L__BB14_2:
	mul.lo.s32 	%r7, %r42, %r24;
	mov.b32 	%r43, 0;
$L__BB14_3:
	setp.lt.u32 	%p2, %r23, 4;
	add.s32 	%r9, %r43, %r7;
	mul.lo.s32 	%r10, %r9, %r23;
	mov.b32 	%r48, 0;
	@%p2 bra 	$L__BB14_6;
	mul.lo.s32 	%r45, %r5, %r9;
	mov.b32 	%r44, 8;
	mov.u32 	%r46, %r4;
$L__BB14_5:
	.pragma "nounroll";
	add.s32 	%r32, %r44, -8;
	suld.b.3d.v2.b16.trap {%rs1, %rs2}, [%rd2, {%r32, %r43, %r42, %r42}];
	mul.wide.s32 	%rd4, %r45, 2;
	add.s64 	%rd5, %rd1, %rd4;
	st.global.u16 	[%rd5], %rs1;
	st.global.u16 	[%rd5+2], %rs2;
	add.s32 	%r33, %r44, -4;
	suld.b.3d.v2.b16.trap {%rs3, %rs4}, [%rd2, {%r33, %r43, %r42, %r42}];
	st.global.u16 	[%rd5+4], %rs3;
	st.global.u16 	[%rd5+6], %rs4;
	add.s32 	%r34, %r44, 4;
	suld.b.3d.v2.b16.trap {%rs5, %rs6}, [%rd2, {%r44, %r43, %r42, %r42}];
	st.global.u16 	[%rd5+8], %rs5;
	st.global.u16 	[%rd5+10], %rs6;
	suld.b.3d.v2.b16.trap {%rs7, %rs8}, [%rd2, {%r34, %r43, %r42, %r42}];
	st.global.u16 	[%rd5+12], %rs7;
	st.global.u16 	[%rd5+14], %rs8;
	add.s32 	%r46, %r46, 4;
	add.s32 	%r45, %r45, 8;
	add.s32 	%r44, %r44, 16;
	setp.ne.s32 	%p3, %r46, 0;
	mov.u32 	%r48, %r2;
	@%p3 bra 	$L__BB14_5;
$L__BB14_6:
	setp.eq.s32 	%p4, %r1, 0;
	@%p4 bra 	$L__BB14_11;
	setp.eq.s32 	%p5, %r1, 1;
	@%p5 bra 	$L__BB14_9;
	shl.b32 	%r35, %r48, 2;
	suld.b.3d.v2.b16.trap {%rs9, %rs10}, [%rd2, {%r35, %r43, %r42, %r42}];
	add.s32 	%r36, %r48, %r10;
	shl.b32 	%r37, %r36, 1;
	mul.wide.s32 	%rd6, %r37, 2;
	add.s64 	%rd7, %rd1, %rd6;
	st.global.u16 	[%rd7], %rs9;
	st.global.u16 	[%rd7+2], %rs10;
	add.s32 	%r38, %r35, 4;
	suld.b.3d.v2.b16.trap {%rs11, %rs12}, [%rd2, {%r38, %r43, %r42, %r42}];
	st.global.u16 	[%rd7+4], %rs11;
	st.global.u16 	[%rd7+6], %rs12;
	add.s32 	%r48, %r48, 2;
$L__BB14_9:
	setp.eq.s32 	%p6, %r3, 0;
	@%p6 bra 	$L__BB14_11;
	shl.b32 	%r39, %r48, 2;
	suld.b.3d.v2.b16.trap {%rs13, %rs14}, [%rd2, {%r39, %r43, %r42, %r42}];
	add.s32 	%r40, %r48, %r10;
	shl.b32 	%r41, %r40, 1;
	mul.wide.s32 	%rd8, %r41, 2;
	add.s64 	%rd9, %rd1, %rd8;
	st.global.u16 	[%rd9], %rs13;
	st.global.u16 	[%rd9+2], %rs14;
$L__BB14_11:
	add.s32 	%r43, %r43, 1;
	setp.ne.s32 	%p7, %r43, %r24;
	@%p7 bra 	$L__BB14_3;
	add.s32 	%r42, %r42, 1;
	setp.ne.s32 	%p8, %r42, %r25;
	@%p8 bra 	$L__BB14_2;
$L__BB14_13:
	ret;

}
	// .globl	_Z7kernel4I6float4fEvPT0_yi
.visible .entry _Z7kernel4I6float4fEvPT0_yi(
	.param .u64 .ptr .align 1 _Z7kernel4I6float4fEvPT0_yi_param_0,
	.param .u64 _Z7kernel4I6float4fEvPT0_yi_param_1,
	.param .u32 _Z7kernel4I6float4fEvPT0_yi_param_2
)
{
	.reg .pred 	%p<8>;
	.reg .b32 	%r<61>;
	.reg .b64 	%rd<12>;

	ld.param.u64 	%rd3, [_Z7kernel4I6float4fEvPT0_yi_param_0];
	ld.param.u64 	%rd2, [_Z7kernel4I6float4fEvPT0_yi_param_1];
	ld.param.u32 	%r13, [_Z7kernel4I6float4fEvPT0_yi_param_2];
	cvta.to.global.u64 	%rd1, %rd3;
	setp.lt.s32 	%p1, %r13, 1;
	@%p1 bra 	$L__BB15_9;
	and.b32  	%r1, %r13, 3;
	setp.lt.u32 	%p2, %r13, 4;
	mov.b32 	%r60, 0;
	@%p2 bra 	$L__BB15_4;
	and.b32  	%r60, %r13, 2147483644;
	neg.s32 	%r58, %r60;
	mov.b32 	%r57, 0;
	mov.b32 	%r56, 32;
$L__BB15_3:
	.pragma "nounroll";
	add.s32 	%r17, %r56, -32;
	suld.b.1d.v4.b32.trap {%r18, %r19, %r20, %r21}, [%rd2, {%r17}];
	mul.wide.u32 	%rd4, %r57, 4;
	add.s64 	%rd5, %rd1, %rd4;
	st.global.u32 	[%rd5], %r18;
	st.global.u32 	[%rd5+4], %r19;
	st.global.u32 	[%rd5+8], %r20;
	st.global.u32 	[%rd5+12], %r21;
	add.s32 	%r22, %r56, -16;
	suld.b.1d.v4.b32.trap {%r23, %r24, %r25, %r26}, [%rd2, {%r22}];
	st.global.u32 	[%rd5+16], %r23;
	st.global.u32 	[%rd5+20], %r24;
	st.global.u32 	[%rd5+24], %r25;
	st.global.u32 	[%rd5+28], %r26;
	add.s32 	%r27, %r56, 16;
	suld.b.1d.v4.b32.trap {%r28, %r29, %r30, %r31}, [%rd2, {%r56}];
	st.global.u32 	[%rd5+32], %r28;
	st.global.u32 	[%rd5+36], %r29;
	st.global.u32 	[%rd5+40], %r30;
	st.global.u32 	[%rd5+44], %r31;
	suld.b.1d.v4.b32.trap {%r32, %r33, %r34, %r35}, [%rd2, {%r27}];
	st.global.u32 	[%rd5+48], %r32;
	st.global.u32 	[%rd5+52], %r33;
	st.global.u32 	[%rd5+56], %r34;
	st.global.u32 	[%rd5+60], %r35;
	add.s32 	%r58, %r58, 4;
	add.s32 	%r57, %r57, 16;
	add.s32 	%r56, %r56, 64;
	setp.ne.s32 	%p3, %r58, 0;
	@%p3 bra 	$L__BB15_3;
$L__BB15_4:
	setp.eq.s32 	%p4, %r1, 0;
	@%p4 bra 	$L__BB15_9;
	setp.eq.s32 	%p5, %r1, 1;
	@%p5 bra 	$L__BB15_7;
	shl.b32 	%r36, %r60, 4;
	suld.b.1d.v4.b32.trap {%r37, %r38, %r39, %r40}, [%rd2, {%r36}];
	shl.b32 	%r41, %r60, 2;
	mul.wide.u32 	%rd6, %r41, 4;
	add.s64 	%rd7, %rd1, %rd6;
	st.global.u32 	[%rd7], %r37;
	st.global.u32 	[%rd7+4], %r38;
	st.global.u32 	[%rd7+8], %r39;
	st.global.u32 	[%rd7+12], %r40;
	add.s32 	%r42, %r60, 1;
	shl.b32 	%r43, %r42, 4;
	suld.b.1d.v4.b32.trap {%r44, %r45, %r46, %r47}, [%rd2, {%r43}];
	shl.b32 	%r48, %r42, 2;
	mul.wide.u32 	%rd8, %r48, 4;
	add.s64 	%rd9, %rd1, %rd8;
	st.global.u32 	[%rd9], %r44;
	st.global.u32 	[%rd9+4], %r45;
	st.global.u32 	[%rd9+8], %r46;
	st.global.u32 	[%rd9+12], %r47;
	add.s32 	%r60, %r60, 2;
$L__BB15_7:
	and.b32  	%r49, %r13, 1;
	setp.eq.b32 	%p6, %r49, 1;
	not.pred 	%p7, %p6;
	@%p7 bra 	$L__BB15_9;
	shl.b32 	%r50, %r60, 4;
	suld.b.1d.v4.b32.trap {%r51, %r52, %r53, %r54}, [%rd2, {%r50}];
	shl.b32 	%r55, %r60, 2;
	mul.wide.u32 	%rd10, %r55, 4;
	add.s64 	%rd11, %rd1, %rd10;
	st.global.u32 	[%rd11], %r51;
	st.global.u32 	[%rd11+4], %r52;
	st.global.u32 	[%rd11+8], %r53;
	st.global.u32 	[%rd11+12], %r54;
$L__BB15_9:
	ret;

}
	// .globl	_Z7kernel4I4int4iEvPT0_yii
.visible .entry _Z7kernel4I4int4iEvPT0_yii(
	.param .u64 .ptr .align 1 _Z7kernel4I4int4iEvPT0_yii_param_0,
	.param .u64 _Z7kernel4I4int4iEvPT0_yii_param_1,
	.param .u32 _Z7kernel4I4int4iEvPT0_yii_param_2,
	.param .u32 _Z7kernel4I4int4iEvPT0_yii_param_3
)
{
	.reg .pred 	%p<8>;
	.reg .b32 	%r<73>;
	.reg .b64 	%rd<18>;

	ld.param.u64 	%rd3, [_Z7kernel4I4int4iEvPT0_yii_param_0];
	ld.param.u64 	%rd2, [_Z7kernel4I4int4iEvPT0_yii_param_1];
	ld.param.u32 	%r19, [_Z7kernel4I4int4iEvPT0_yii_param_2];
	ld.param.u32 	%r20, [_Z7kernel4I4int4iEvPT0_yii_param_3];
	cvta.to.global.u64 	%rd1, %rd3;
	min.s32 	%r21, %r20, %r19;
	setp.lt.s32 	%p1, %r21, 1;
	@%p1 bra 	$L__BB16_11;
	and.b32  	%r1, %r19, 3;
	and.b32  	%r2, %r19, 2147483644;
	and.b32  	%r3, %r19, 1;
	neg.s32 	%r4, %r2;
	shl.b32 	%r5, %r19, 2;
	mov.b32 	%r67, 0;
$L__BB16_2:
	setp.lt.u32 	%p2, %r19, 4;
	mul.lo.s32 	%r7, %r67, %r19;
	mov.b32 	%r72, 0;
	@%p2 bra 	$L__BB16_5;
	mad.lo.s32 	%r69, %r5, %r67, 8;
	mov.b32 	%r68, 32;
	mov.u32 	%r70, %r4;
$L__BB16_4:
	.pragma "nounroll";
	add.s32 	%r25, %r68, -32;
	suld.b.2d.v4.b32.trap {%r26, %r27, %r28, %r29}, [%rd2, {%r25, %r67}];
	add.s32 	%r30, %r69, -8;
	mul.wide.u32 	%rd4, %r30, 4;
	add.s64 	%rd5, %rd1, %rd4;
	st.global.u32 	[%rd5], %r26;
	st.global.u32 	[%rd5+4], %r27;
	st.global.u32 	[%rd5+8], %r28;
	st.global.u32 	[%rd5+12], %r29;
	add.s32 	%r31, %r68, -16;
	suld.b.2d.v4.b32.trap {%r32, %r33, %r34, %r35}, [%rd2, {%r31, %r67}];
	add.s32 	%r36, %r69, -4;
	mul.wide.u32 	%rd6, %r36, 4;
	add.s64 	%rd7, %rd1, %rd6;
	st.global.u32 	[%rd7], %r32;
	st.global.u32 	[%rd7+4], %r33;
	st.global.u32 	[%rd7+8], %r34;
	st.global.u32 	[%rd7+12], %r35;
	add.s32 	%r37, %r68, 16;
	suld.b.2d.v4.b32.trap {%r38, %r39, %r40, %r41}, [%rd2, {%r68, %r67}];
	add.s32 	%r42, %r69, 4;
	mul.wide.u32 	%rd8, %r69, 4;
	add.s64 	%rd9, %rd1, %rd8;
	st.global.u32 	[%rd9], %r38;
	st.global.u32 	[%rd9+4], %r39;
	st.global.u32 	[%rd9+8], %r40;
	st.global.u32 	[%rd9+12], %r41;
	suld.b.2d.v4.b32.trap {%r43, %r44, %r45, %r46}, [%rd2, {%r37, %r67}];
	mul.wide.u32 	%rd10, %r42, 4;
	add.s64 	%rd11, %rd1, %rd10;
	st.global.u32 	[%rd11], %r43;
	st.global.u32 	[%rd11+4], %r44;
	st.global.u32 	[%rd11+8], %r45;
	st.global.u32 	[%rd11+12], %r46;
	add.s32 	%r70, %r70, 4;
	add.s32 	%r69, %r69, 16;
	add.s32 	%r68, %r68, 64;
	setp.ne.s32 	%p3, %r70, 0;
	mov.u32 	%r72, %r2;
	@%p3 bra 	$L__BB16_4;
$L__BB16_5:
	setp.eq.s32 	%p4, %r1, 0;
	@%p4 bra 	$L__BB16_10;
	setp.eq.s32 	%p5, %r1, 1;
	@%p5 bra 	$L__BB16_8;
	shl.b32 	%r47, %r72, 4;
	suld.b.2d.v4.b32.trap {%r48, %r49, %r50, %r51}, [%rd2, {%r47, %r67}];
	add.s32 	%r52, %r72, %r7;
	shl.b32 	%r53, %r52, 2;
	mul.wide.u32 	%rd12, %r53, 4;
	add.s64 	%rd13, %rd1, %rd12;
	st.global.u32 	[%rd13], %r48;
	st.global.u32 	[%rd13+4], %r49;
	st.global.u32 	[%rd13+8], %r50;
	st.global.u32 	[%rd13+12], %r51;
	add.s32 	%r54, %r47, 16;
	suld.b.2d.v4.b32.trap {%r55, %r56, %r57, %r58}, [%rd2, {%r54, %r67}];
	add.s32 	%r59, %r53, 4;
	mul.wide.u32 	%rd14, %r59, 4;
	add.s64 	%rd15, %rd1, %rd14;
	st.global.u32 	[%rd15], %r55;
	st.global.u32 	[%rd15+4], %r56;
	st.global.u32 	[%rd15+8], %r57;
	st.global.u32 	[%rd15+12], %r58;
	add.s32 	%r72, %r72, 2;
$L__BB16_8:
	setp.eq.s32 	%p6, %r3, 0;
	@%p6 bra 	$L__BB16_10;
	shl.b32 	%r60, %r72, 4;
	suld.b.2d.v4.b32.trap {%r61, %r62, %r63, %r64}, [%rd2, {%r60, %r67}];
	add.s32 	%r65, %r72, %r7;
	shl.b32 	%r66, %r65, 2;
	mul.wide.u32 	%rd16, %r66, 4;
	add.s64 	%rd17, %rd1, %rd16;
	st.global.u32 	[%rd17], %r61;
	st.global.u32 	[%rd17+4], %r62;
	st.global.u32 	[%rd17+8], %r63;
	st.global.u32 	[%rd17+12], %r64;
$L__BB16_10:
	add.s32 	%r67, %r67, 1;
	setp.ne.s32 	%p7, %r67, %r20;
	@%p7 bra 	$L__BB16_2;
$L__BB16_11:
	ret;

}
	// .globl	_Z7kernel4I5uint4jEvPT0_yiii
.visible .entry _Z7kernel4I5uint4jEvPT0_yiii(
	.param .u64 .ptr .align 1 _Z7kernel4I5uint4jEvPT0_yiii_param_0,
	.param .u64 _Z7kernel4I5uint4jEvPT0_yiii_param_1,
	.param .u32 _Z7kernel4I5uint4jEvPT0_yiii_param_2,
	.param .u32 _Z7kernel4I5uint4jEvPT0_yiii_param_3,
	.param .u32 _Z7kernel4I5uint4jEvPT0_yiii_param_4
)
{
	.reg .pred 	%p<9>;
	.reg .b32 	%r<77>;
	.reg .b64 	%rd<10>;

	ld.param.u64 	%rd3, [_Z7kernel4I5uint4jEvPT0_yiii_param_0];
	ld.param.u64 	%rd2, [_Z7kernel4I5uint4jEvPT0_yiii_param_1];
	ld.param.u32 	%r23, [_Z7kernel4I5uint4jEvPT0_yiii_param_2];
	ld.param.u32 	%r24, [_Z7kernel4I5uint4jEvPT0_yiii_param_3];
	ld.param.u32 	%r25, [_Z7kernel4I5uint4jEvPT0_yiii_param_4];
	cvta.to.global.u64 	%rd1, %rd3;
	min.s32 	%r26, %r25, %r24;
	min.s32 	%r27, %r26, %r23;
	setp.lt.s32 	%p1, %r27, 1;
	@%p1 bra 	$L__BB17_13;
	and.b32  	%r1, %r23, 3;
	and.b32  	%r2, %r23, 2147483644;
	and.b32  	%r3, %r23, 1;
	neg.s32 	%r4, %r2;
	shl.b32 	%r5, %r23, 2;
	mov.b32 	%r70, 0;
$L__BB17_2:
	mul.lo.s32 	%r7, %r70, %r24;
	mov.b32 	%r71, 0;
$L__BB17_3:
	setp.lt.u32 	%p2, %r23, 4;
	add.s32 	%r9, %r71, %r7;
	mul.lo.s32 	%r10, %r9, %r23;
	mov.b32 	%r76, 0;
	@%p2 bra 	$L__BB17_6;
	mul.lo.s32 	%r73, %r5, %r9;
	mov.b32 	%r72, 32;
	mov.u32 	%r74, %r4;
$L__BB17_5:
	.pragma "nounroll";
	add.s32 	%r32, %r72, -32;
	suld.b.3d.v4.b32.trap {%r33, %r34, %r35, %r36}, [%rd2, {%r32, %r71, %r70, %r70}];
	mul.wide.s32 	%rd4, %r73, 4;
	add.s64 	%rd5, %rd1, %rd4;
	st.global.u32 	[%rd5], %r33;
	st.global.u32 	[%rd5+4], %r34;
	st.global.u32 	[%rd5+8], %r35;
	st.global.u32 	[%rd5+12], %r36;
	add.s32 	%r37, %r72, -16;
	suld.b.3d.v4.b32.trap {%r38, %r39, %r40, %r41}, [%rd2, {%r37, %r71, %r70, %r70}];
	st.global.u32 	[%rd5+16], %r38;
	st.global.u32 	[%rd5+20], %r39;
	st.global.u32 	[%rd5+24], %r40;
	st.global.u32 	[%rd5+28], %r41;
	add.s32 	%r42, %r72, 16;
	suld.b.3d.v4.b32.trap {%r43, %r44, %r45, %r46}, [%rd2, {%r72, %r71, %r70, %r70}];
	st.global.u32 	[%rd5+32], %r43;
	st.global.u32 	[%rd5+36], %r44;
	st.global.u32 	[%rd5+40], %r45;
	st.global.u32 	[%rd5+44], %r46;
	suld.b.3d.v4.b32.trap {%r47, %r48, %r49, %r50}, [%rd2, {%r42, %r71, %r70, %r70}];
	st.global.u32 	[%rd5+48], %r47;
	st.global.u32 	[%rd5+52], %r48;
	st.global.u32 	[%rd5+56], %r49;
	st.global.u32 	[%rd5+60], %r50;
	add.s32 	%r74, %r74, 4;
	add.s32 	%r73, %r73, 16;
	add.s32 	%r72, %r72, 64;
	setp.ne.s32 	%p3, %r74, 0;
	mov.u32 	%r76, %r2;
	@%p3 bra 	$L__BB17_5;
$L__BB17_6:
	setp.eq.s32 	%p4, %r1, 0;
	@%p4 bra 	$L__BB17_11;
	setp.eq.s32 	%p5, %r1, 1;
	@%p5 bra 	$L__BB17_9;
	shl.b32 	%r51, %r76, 4;
	suld.b.3d.v4.b32.trap {%r52, %r53, %r54, %r55}, [%rd2, {%r51, %r71, %r70, %r70}];
	add.s32 	%r56, %r76, %r10;
	shl.b32 	%r57, %r56, 2;
	mul.wide.s32 	%rd6, %r57, 4;
	add.s64 	%rd7, %rd1, %rd6;
	st.global.u32 	[%rd7], %r52;
	st.global.u32 	[%rd7+4], %r53;
	st.global.u32 	[%rd7+8], %r54;
	st.global.u32 	[%rd7+12], %r55;
	add.s32 	%r58, %r51, 16;
	suld.b.3d.v4.b32.trap {%r59, %r60, %r61, %r62}, [%rd2, {%r58, %r71, %r70, %r70}];
	st.global.u32 	[%rd7+16], %r59;
	st.global.u32 	[%rd7+20], %r60;
	st.global.u32 	[%rd7+24], %r61;
	st.global.u32 	[%rd7+28], %r62;
	add.s32 	%r76, %r76, 2;
$L__BB17_9:
	setp.eq.s32 	%p6, %r3, 0;
	@%p6 bra 	$L__BB17_11;
	shl.b32 	%r63, %r76, 4;
	suld.b.3d.v4.b32.trap {%r64, %r65, %r66, %r67}, [%rd2, {%r63, %r71, %r70, %r70}];
	add.s32 	%r68, %r76, %r10;
	shl.b32 	%r69, %r68, 2;
	mul.wide.s32 	%rd8, %r69, 4;
	add.s64 	%rd9, %rd1, %rd8;
	st.global.u32 	[%rd9], %r64;
	st.global.u32 	[%rd9+4], %r65;
	st.global.u32 	[%rd9+8], %r66;
	st.global.u32 	[%rd9+12], %r67;
$L__BB17_11:
	add.s32 	%r71, %r71, 1;
	setp.ne.s32 	%p7, %r71, %r24;
	@%p7 bra 	$L__BB17_3;
	add.s32 	%r70, %r70, 1;
	setp.ne.s32 	%p8, %r70, %r25;
	@%p8 bra 	$L__BB17_2;
$L__BB17_13:
	ret;

}


// ===== COMPILED SASS (sm_100) =====

	.target	sm_100

	.elftype	@"ET_EXEC"


//--------------------- .note.nv.tkinfo           --------------------------
	.section	.note.nv.tkinfo,"",@"SHT_NOTE"
	.sectionflags	@"SHF_NOTE_NV_TKINFO"
	.tkinfo
        /*0018*/ 	.word	0x00000002
        /*0030*/ 	.string	""
        /*0030*/ 	.string	"ptxas"
        /*0030*/ 	.string	"Cuda compilation tools, release 13.0, V13.0.88"
        /*0030*/ 	.string	"Build cuda_13.0.r13.0/compiler.36424714_0"
        /*0030*/ 	.string	"-arch sm_100 -m 64 "



//--------------------- .note.nv.cuinfo           --------------------------
	.section	.note.nv.cuinfo,"",@"SHT_NOTE"
	.sectionflags	@"SHF_NOTE_NV_CUINFO"
        /*0018*/ 	.short	0x0002
        /*001a*/ 	.short	0x0064
        /*001c*/ 	.short	0x0082
	.zero		2


//--------------------- .nv.info                  --------------------------
	.section	.nv.info,"",@"SHT_CUDA_INFO"
	.align	4


	//----- nvinfo : EIATTR_REGCOUNT
	.align		4
        /*0000*/ 	.byte	0x04, 0x2f
        /*0002*/ 	.short	(.L_1 - .L_0)
	.align		4
.L_0:
        /*0004*/ 	.word	index@(_Z10surfDwriteI5uint1EvPT_yi)
        /*0008*/ 	.word	0x00000008


	//----- nvinfo : EIATTR_FRAME_SIZE
	.align		4
.L_1:
        /*000c*/ 	.byte	0x04, 0x11
        /*000e*/ 	.short	(.L_3 - .L_2)
	.align		4
.L_2:
        /*0010*/ 	.word	index@(_Z10surfDwriteI5uint1EvPT_yi)
        /*0014*/ 	.word	0x00000000


	//----- nvinfo : EIATTR_REGCOUNT
	.align		4
.L_3:
        /*0018*/ 	.byte	0x04, 0x2f
        /*001a*/ 	.short	(.L_5 - .L_4)
	.align		4
.L_4:
        /*001c*/ 	.word	index@(_Z10surfDwriteI5char2EvPT_yi)
        /*0020*/ 	.word	0x00000008


	//----- nvinfo : EIATTR_FRAME_SIZE
	.align		4
.L_5:
        /*0024*/ 	.byte	0x04, 0x11
        /*0026*/ 	.short	(.L_7 - .L_6)
	.align		4
.L_6:
        /*0028*/ 	.word	index@(_Z10surfDwriteI5char2EvPT_yi)
        /*002c*/ 	.word	0x00000000


	//----- nvinfo : EIATTR_REGCOUNT
	.align		4
.L_7:
        /*0030*/ 	.byte	0x04, 0x2f
        /*0032*/ 	.short	(.L_9 - .L_8)
	.align		4
.L_8:
        /*0034*/ 	.word	index@(_Z10surfDwriteI4int1EvPT_yii)
        /*0038*/ 	.word	0x0000000a


	//----- nvinfo : EIATTR_FRAME_SIZE
	.align		4
.L_9:
        /*003c*/ 	.byte	0x04, 0x11
        /*003e*/ 	.short	(.L_11 - .L_10)
	.align		4
.L_10:
        /*0040*/ 	.word	index@(_Z10surfDwriteI4int1EvPT_yii)
        /*0044*/ 	.word	0x00000000


	//----- nvinfo : EIATTR_REGCOUNT
	.align		4
.L_11:
        /*0048*/ 	.byte	0x04, 0x2f
        /*004a*/ 	.short	(.L_13 - .L_12)
	.align		4
.L_12:
        /*004c*/ 	.word	index@(_Z10surfDwriteI6short1EvPT_yiii)
        /*0050*/ 	.word	0x0000000c


	//----- nvinfo : EIATTR_FRAME_SIZE
	.align		4
.L_13:
        /*0054*/ 	.byte	0x04, 0x11
        /*0056*/ 	.short	(.L_15 - .L_14)
	.align		4
.L_14:
        /*0058*/ 	.word	index@(_Z10surfDwriteI6short1EvPT_yiii)
        /*005c*/ 	.word	0x00000000


	//----- nvinfo : EIATTR_REGCOUNT
	.align		4
.L_15:
        /*0060*/ 	.byte	0x04, 0x2f
        /*0062*/ 	.short	(.L_17 - .L_16)
	.align		4
.L_16:
        /*0064*/ 	.word	index@(_Z10surfDwriteI6uchar2EvPT_yii)
        /*0068*/ 	.word	0x0000000a


	//----- nvinfo : EIATTR_FRAME_SIZE
	.align		4
.L_17:
        /*006c*/ 	.byte	0x04, 0x11
        /*006e*/ 	.short	(.L_19 - .L_18)
	.align		4
.L_18:
        /*0070*/ 	.word	index@(_Z10surfDwriteI6uchar2EvPT_yii)
        /*0074*/ 	.word	0x00000000


	//----- nvinfo : EIATTR_REGCOUNT
	.align		4
.L_19:
        /*0078*/ 	.byte	0x04, 0x2f
        /*007a*/ 	.short	(.L_21 - .L_20)
	.align		4
.L_20:
        /*007c*/ 	.word	index@(_Z10surfDwriteI7ushort2EvPT_yiii)
        /*0080*/ 	.word	0x0000000c


	//----- nvinfo : EIATTR_FRAME_SIZE
	.align		4
.L_21:
        /*0084*/ 	.byte	0x04, 0x11
        /*0086*/ 	.short	(.L_23 - .L_22)
	.align		4
.L_22:
        /*0088*/ 	.word	index@(_Z10surfDwriteI7ushort2EvPT_yiii)
        /*008c*/ 	.word	0x00000000


	//----- nvinfo : EIATTR_REGCOUNT
	.align		4
.L_23:
        /*0090*/ 	.byte	0x04, 0x2f
        /*0092*/ 	.short	(.L_25 - .L_24)
	.align		4
.L_24:
        /*0094*/ 	.word	index@(_Z10surfDwriteI6float4EvPT_yi)
        /*0098*/ 	.word	0x0000000e


	//----- nvinfo : EIATTR_FRAME_SIZE
	.align		4
.L_25:
        /*009c*/ 	.byte	0x04, 0x11
        /*009e*/ 	.short	(.L_27 - .L_26)
	.align		4
.L_26:
        /*00a0*/ 	.word	index@(_Z10surfDwriteI6float4EvPT_yi)
        /*00a4*/ 	.word	0x00000000


	//----- nvinfo : EIATTR_REGCOUNT
	.align		4
.L_27:
        /*00a8*/ 	.byte	0x04, 0x2f
        /*00aa*/ 	.short	(.L_29 - .L_28)
	.align		4
.L_28:
        /*00ac*/ 	.word	index@(_Z10surfDwriteI4int4EvPT_yii)
        /*00b0*/ 	.word	0x0000000c


	//----- nvinfo : EIATTR_FRAME_SIZE
	.align		4
.L_29:
        /*00b4*/ 	.byte	0x04, 0x11
        /*00b6*/ 	.short	(.L_31 - .L_30)
	.align		4
.L_30:
        /*00b8*/ 	.word	index@(_Z10surfDwriteI4int4EvPT_yii)
        /*00bc*/ 	.word	0x00000000


	//----- nvinfo : EIATTR_REGCOUNT
	.align		4
.L_31:
        /*00c0*/ 	.byte	0x04, 0x2f
        /*00c2*/ 	.short	(.L_33 - .L_32)
	.align		4
.L_32:
        /*00c4*/ 	.word	index@(_Z10surfDwriteI5uint4EvPT_yiii)
        /*00c8*/ 	.word	0x00000010


	//----- nvinfo : EIATTR_FRAME_SIZE
	.align		4
.L_33:
        /*00cc*/ 	.byte	0x04, 0x11
        /*00ce*/ 	.short	(.L_35 - .L_34)
	.align		4
.L_34:
        /*00d0*/ 	.word	index@(_Z10surfDwriteI5uint4EvPT_yiii)
        /*00d4*/ 	.word	0x00000000


	//----- nvinfo : EIATTR_REGCOUNT
	.align		4
.L_35:
        /*00d8*/ 	.byte	0x04, 0x2f
        /*00da*/ 	.short	(.L_37 - .L_36)
	.align		4
.L_36:
        /*00dc*/ 	.word	index@(_Z7kernel1I5uint1jEvPT0_yi)
        /*00e0*/ 	.word	0x00000013


	//----- nvinfo : EIATTR_FRAME_SIZE
	.align		4
.L_37:
        /*00e4*/ 	.byte	0x04, 0x11
        /*00e6*/ 	.short	(.L_39 - .L_38)
	.align		4
.L_38:
        /*00e8*/ 	.word	index@(_Z7kernel1I5uint1jEvPT0_yi)
        /*00ec*/ 	.word	0x00000000


	//----- nvinfo : EIATTR_REGCOUNT
	.align		4
.L_39:
        /*00f0*/ 	.byte	0x04, 0x2f
        /*00f2*/ 	.short	(.L_41 - .L_40)
	.align		4
.L_40:
        /*00f4*/ 	.word	index@(_Z7kernel1I4int1iEvPT0_yii)
        /*00f8*/ 	.word	0x00000020


	//----- nvinfo : EIATTR_FRAME_SIZE
	.align		4
.L_41:
        /*00fc*/ 	.byte	0x04, 0x11
        /*00fe*/ 	.short	(.L_43 - .L_42)
	.align		4
.L_42:
        /*0100*/ 	.word	index@(_Z7kernel1I4int1iEvPT0_yii)
        /*0104*/ 	.word	0x00000000


	//----- nvinfo : EIATTR_REGCOUNT
	.align		4
.L_43:
        /*0108*/ 	.byte	0x04, 0x2f
        /*010a*/ 	.short	(.L_45 - .L_44)
	.align		4
.L_44:
        /*010c*/ 	.word	index@(_Z7kernel1I6short1sEvPT0_yiii)
        /*0110*/ 	.word	0x00000020


	//----- nvinfo : EIATTR_FRAME_SIZE
	.align		4
.L_45:
        /*0114*/ 	.byte	0x04, 0x11
        /*0116*/ 	.short	(.L_47 - .L_46)
	.align		4
.L_46:
        /*0118*/ 	.word	index@(_Z7kernel1I6short1sEvPT0_yiii)
        /*011c*/ 	.word	0x00000000


	//----- nvinfo : EIATTR_REGCOUNT
	.align		4
.L_47:
        /*0120*/ 	.byte	0x04, 0x2f
        /*0122*/ 	.short	(.L_49 - .L_48)
	.align		4
.L_48:
        /*0124*/ 	.word	index@(_Z7kernel2I5char2cEvPT0_yi)
        /*0128*/ 	.word	0x00000018


	//----- nvinfo : EIATTR_FRAME_SIZE
	.align		4
.L_49:
        /*012c*/ 	.byte	0x04, 0x11
        /*012e*/ 	.short	(.L_51 - .L_50)
	.align		4
.L_50:
        /*0130*/ 	.word	index@(_Z7kernel2I5char2cEvPT0_yi)
        /*0134*/ 	.word	0x00000000


	//----- nvinfo : EIATTR_REGCOUNT
	.align		4
.L_51:
        /*0138*/ 	.byte	0x04, 0x2f
        /*013a*/ 	.short	(.L_53 - .L_52)
	.align		4
.L_52:
        /*013c*/ 	.word	index@(_Z7kernel2I6uchar2hEvPT0_yii)
        /*0140*/ 	.word	0x0000001c


	//----- nvinfo : EIATTR_FRAME_SIZE
	.align		4
.L_53:
        /*0144*/ 	.byte	0x04, 0x11
        /*0146*/ 	.short	(.L_55 - .L_54)
	.align		4
.L_54:
        /*0148*/ 	.word	index@(_Z7kernel2I6uchar2hEvPT0_yii)
        /*014c*/ 	.word	0x00000000


	//----- nvinfo : EIATTR_REGCOUNT
	.align		4
.L_55:
        /*0150*/ 	.byte	0x04, 0x2f
        /*0152*/ 	.short	(.L_57 - .L_56)
	.align		4
.L_56:
        /*0154*/ 	.word	index@(_Z7kernel2I7ushort2tEvPT0_yiii)
        /*0158*/ 	.word	0x0000001c


	//----- nvinfo : EIATTR_FRAME_SIZE
	.align		4
.L_57:
        /*015c*/ 	.byte	0x04, 0x11
        /*015e*/ 	.short	(.L_59 - .L_58)
	.align		4
.L_58:
        /*0160*/ 	.word	index@(_Z7kernel2I7ushort2tEvPT0_yiii)
        /*0164*/ 	.word	0x00000000


	//----- nvinfo : EIATTR_REGCOUNT
	.align		4
.L_59:
        /*0168*/ 	.byte	0x04, 0x2f
        /*016a*/ 	.short	(.L_61 - .L_60)
	.align		4
.L_60:
        /*016c*/ 	.word	index@(_Z7kernel4I6float4fEvPT0_yi)
        /*0170*/ 	.word	0x0000001d


	//----- nvinfo : EIATTR_FRAME_SIZE
	.align		4
.L_61:
        /*0174*/ 	.byte	0x04, 0x11
        /*0176*/ 	.short	(.L_63 - .L_62)
	.align		4
.L_62:
        /*0178*/ 	.word	index@(_Z7kernel4I6float4fEvPT0_yi)
        /*017c*/ 	.word	0x00000000


	//----- nvinfo : EIATTR_REGCOUNT
	.align		4
.L_63:
        /*0180*/ 	.byte	0x04, 0x2f
        /*0182*/ 	.short	(.L_65 - .L_64)
	.align		4
.L_64:
        /*0184*/ 	.word	index@(_Z7kernel4I4int4iEvPT0_yii)
        /*0188*/ 	.word	0x00000026


	//----- nvinfo : EIATTR_FRAME_SIZE
	.align		4
.L_65:
        /*018c*/ 	.byte	0x04, 0x11
        /*018e*/ 	.short	(.L_67 - .L_66)
	.align		4
.L_66:
        /*0190*/ 	.word	index@(_Z7kernel4I4int4iEvPT0_yii)
        /*0194*/ 	.word	0x00000000


	//----- nvinfo : EIATTR_REGCOUNT
	.align		4
.L_67:
        /*0198*/ 	.byte	0x04, 0x2f
        /*019a*/ 	.short	(.L_69 - .L_68)
	.align		4
.L_68:
        /*019c*/ 	.word	index@(_Z7kernel4I5uint4jEvPT0_yiii)
        /*01a0*/ 	.word	0x00000020


	//----- nvinfo : EIATTR_FRAME_SIZE
	.align		4
.L_69:
        /*01a4*/ 	.byte	0x04, 0x11
        /*01a6*/ 	.short	(.L_71 - .L_70)
	.align		4
.L_70:
        /*01a8*/ 	.word	index@(_Z7kernel4I5uint4jEvPT0_yiii)
        /*01ac*/ 	.word	0x00000000


	//----- nvinfo : EIATTR_MIN_STACK_SIZE
	.align		4
.L_71:
        /*01b0*/ 	.byte	0x04, 0x12
        /*01b2*/ 	.short	(.L_73 - .L_72)
	.align		4
.L_72:
        /*01b4*/ 	.word	index@(_Z7kernel4I5uint4jEvPT0_yiii)
        /*01b8*/ 	.word	0x00000000


	//----- nvinfo : EIATTR_MIN_STACK_SIZE
	.align		4
.L_73:
        /*01bc*/ 	.byte	0x04, 0x12
        /*01be*/ 	.short	(.L_75 - .L_74)
	.align		4
.L_74:
        /*01c0*/ 	.word	index@(_Z7kernel4I4int4iEvPT0_yii)
        /*01c4*/ 	.word	0x00000000


	//----- nvinfo : EIATTR_MIN_STACK_SIZE
	.align		4
.L_75:
        /*01c8*/ 	.byte	0x04, 0x12
        /*01ca*/ 	.short	(.L_77 - .L_76)
	.align		4
.L_76:
        /*01cc*/ 	.word	index@(_Z7kernel4I6float4fEvPT0_yi)
        /*01d0*/ 	.word	0x00000000


	//----- nvinfo : EIATTR_MIN_STACK_SIZE
	.align		4
.L_77:
        /*01d4*/ 	.byte	0x04, 0x12
        /*01d6*/ 	.short	(.L_79 - .L_78)
	.align		4
.L_78:
        /*01d8*/ 	.word	index@(_Z7kernel2I7ushort2tEvPT0_yiii)
        /*01dc*/ 	.word	0x00000000


	//----- nvinfo : EIATTR_MIN_STACK_SIZE
	.align		4
.L_79:
        /*01e0*/ 	.byte	0x04, 0x12
        /*01e2*/ 	.short	(.L_81 - .L_80)
	.align		4
.L_80:
        /*01e4*/ 	.word	index@(_Z7kernel2I6uchar2hEvPT0_yii)
        /*01e8*/ 	.word	0x00000000


	//----- nvinfo : EIATTR_MIN_STACK_SIZE
	.align		4
.L_81:
        /*01ec*/ 	.byte	0x04, 0x12
        /*01ee*/ 	.short	(.L_83 - .L_82)
	.align		4
.L_82:
        /*01f0*/ 	.word	index@(_Z7kernel2I5char2cEvPT0_yi)
        /*01f4*/ 	.word	0x00000000


	//----- nvinfo : EIATTR_MIN_STACK_SIZE
	.align		4
.L_83:
        /*01f8*/ 	.byte	0x04, 0x12
        /*01fa*/ 	.short	(.L_85 - .L_84)
	.align		4
.L_84:
        /*01fc*/ 	.word	index@(_Z7kernel1I6short1sEvPT0_yiii)
        /*0200*/ 	.word	0x00000000


	//----- nvinfo : EIATTR_MIN_STACK_SIZE
	.align		4
.L_85:
        /*0204*/ 	.byte	0x04, 0x12
        /*0206*/ 	.short	(.L_87 - .L_86)
	.align		4
.L_86:
        /*0208*/ 	.word	index@(_Z7kernel1I4int1iEvPT0_yii)
        /*020c*/ 	.word	0x00000000


	//----- nvinfo : EIATTR_MIN_STACK_SIZE
	.align		4
.L_87:
        /*0210*/ 	.byte	0x04, 0x12
        /*0212*/ 	.short	(.L_89 - .L_88)
	.align		4
.L_88:
        /*0214*/ 	.word	index@(_Z7kernel1I5uint1jEvPT0_yi)
        /*0218*/ 	.word	0x00000000


	//----- nvinfo : EIATTR_MIN_STACK_SIZE
	.align		4
.L_89:
        /*021c*/ 	.byte	0x04, 0x12
        /*021e*/ 	.short	(.L_91 - .L_90)
	.align		4
.L_90:
        /*0220*/ 	.word	index@(_Z10surfDwriteI5uint4EvPT_yiii)
        /*0224*/ 	.word	0x00000000


	//----- nvinfo : EIATTR_MIN_STACK_SIZE
	.align		4
.L_91:
        /*0228*/ 	.byte	0x04, 0x12
        /*022a*/ 	.short	(.L_93 - .L_92)
	.align		4
.L_92:
        /*022c*/ 	.word	index@(_Z10surfDwriteI4int4EvPT_yii)
        /*0230*/ 	.word	0x00000000


	//----- nvinfo : EIATTR_MIN_STACK_SIZE
	.align		4
.L_93:
        /*0234*/ 	.byte	0x04, 0x12
        /*0236*/ 	.short	(.L_95 - .L_94)
	.align		4
.L_94:
        /*0238*/ 	.word	index@(_Z10surfDwriteI6float4EvPT_yi)
        /*023c*/ 	.word	0x00000000


	//----- nvinfo : EIATTR_MIN_STACK_SIZE
	.align		4
.L_95:
        /*0240*/ 	.byte	0x04, 0x12
        /*0242*/ 	.short	(.L_97 - .L_96)
	.align		4
.L_96:
        /*0244*/ 	.word	index@(_Z10surfDwriteI7ushort2EvPT_yiii)
        /*0248*/ 	.word	0x00000000


	//----- nvinfo : EIATTR_MIN_STACK_SIZE
	.align		4
.L_97:
        /*024c*/ 	.byte	0x04, 0x12
        /*024e*/ 	.short	(.L_99 - .L_98)
	.align		4
.L_98:
        /*0250*/ 	.word	index@(_Z10surfDwriteI6uchar2EvPT_yii)
        /*0254*/ 	.word	0x00000000


	//----- nvinfo : EIATTR_MIN_STACK_SIZE
	.align		4
.L_99:
        /*0258*/ 	.byte	0x04, 0x12
        /*025a*/ 	.short	(.L_101 - .L_100)
	.align		4
.L_100:
        /*025c*/ 	.word	index@(_Z10surfDwriteI6short1EvPT_yiii)
        /*0260*/ 	.word	0x00000000


	//----- nvinfo : EIATTR_MIN_STACK_SIZE
	.align		4
.L_101:
        /*0264*/ 	.byte	0x04, 0x12
        /*0266*/ 	.short	(.L_103 - .L_102)
	.align		4
.L_102:
        /*0268*/ 	.word	index@(_Z10surfDwriteI4int1EvPT_yii)
        /*026c*/ 	.word	0x00000000


	//----- nvinfo : EIATTR_MIN_STACK_SIZE
	.align		4
.L_103:
        /*0270*/ 	.byte	0x04, 0x12
        /*0272*/ 	.short	(.L_105 - .L_104)
	.align		4
.L_104:
        /*0274*/ 	.word	index@(_Z10surfDwriteI5char2EvPT_yi)
        /*0278*/ 	.word	0x00000000


	//----- nvinfo : EIATTR_MIN_STACK_SIZE
	.align		4
.L_105:
        /*027c*/ 	.byte	0x04, 0x12
        /*027e*/ 	.short	(.L_107 - .L_106)
	.align		4
.L_106:
        /*0280*/ 	.word	index@(_Z10surfDwriteI5uint1EvPT_yi)
        /*0284*/ 	.word	0x00000000
.L_107:


//--------------------- .nv.compat                --------------------------
	.section	.nv.compat,"",@"SHT_CUDA_COMPAT_INFO"
	.align	4
        /*0000*/ 	.byte	0x02, 0x09, 0x00, 0x00, 0x02, 0x02, 0x02, 0x00, 0x02, 0x05, 0x05, 0x00, 0x03, 0x07, 0x01, 0x01
        /*0010*/ 	.byte	0x02, 0x03, 0x00, 0x00, 0x02, 0x06, 0x01, 0x00, 0x04, 0x0b, 0x08, 0x00, 0x09, 0x00, 0x00, 0x00
        /*0020*/ 	.byte	0x00, 0x00, 0x00, 0x00


//--------------------- .nv.info._Z7kernel4I5uint4jEvPT0_yiii --------------------------
	.section	.nv.info._Z7kernel4I5uint4jEvPT0_yiii,"",@"SHT_CUDA_INFO"
	.sectionflags	@""
	.align	4


	//----- nvinfo : EIATTR_CUDA_API_VERSION
	.align		4
        /*0000*/ 	.byte	0x04, 0x37
        /*0002*/ 	.short	(.L_109 - .L_108)
.L_108:
        /*0004*/ 	.word	0x00000082


	//----- nvinfo : EIATTR_KPARAM_INFO
	.align		4
.L_109:
        /*0008*/ 	.byte	0x04, 0x17
        /*000a*/ 	.short	(.L_111 - .L_110)
.L_110:
        /*000c*/ 	.word	0x00000000
        /*0010*/ 	.short	0x0004
        /*0012*/ 	.short	0x0018
        /*0014*/ 	.byte	0x00, 0xf0, 0x11, 0x00


	//----- nvinfo : EIATTR_KPARAM_INFO
	.align		4
.L_111:
        /*0018*/ 	.byte	0x04, 0x17
        /*001a*/ 	.short	(.L_113 - .L_112)
.L_112:
        /*001c*/ 	.word	0x00000000
        /*0020*/ 	.short	0x0003
        /*0022*/ 	.short	0x0014
        /*0024*/ 	.byte	0x00, 0xf0, 0x11, 0x00


	//----- nvinfo : EIATTR_KPARAM_INFO
	.align		4
.L_113:
        /*0028*/ 	.byte	0x04, 0x17
        /*002a*/ 	.short	(.L_115 - .L_114)
.L_114:
        /*002c*/ 	.word	0x00000000
        /*0030*/ 	.short	0x0002
        /*0032*/ 	.short	0x0010
        /*0034*/ 	.byte	0x00, 0xf0, 0x11, 0x00


	//----- nvinfo : EIATTR_KPARAM_INFO
	.align		4
.L_115:
        /*0038*/ 	.byte	0x04, 0x17
        /*003a*/ 	.short	(.L_117 - .L_116)
.L_116:
        /*003c*/ 	.word	0x00000000
        /*0040*/ 	.short	0x0001
        /*0042*/ 	.short	0x0008
        /*0044*/ 	.byte	0x00, 0xf0, 0x21, 0x00


	//----- nvinfo : EIATTR_KPARAM_INFO
	.align		4
.L_117:
        /*0048*/ 	.byte	0x04, 0x17
        /*004a*/ 	.short	(.L_119 - .L_118)
.L_118:
        /*004c*/ 	.word	0x00000000
        /*0050*/ 	.short	0x0000
        /*0052*/ 	.short	0x0000
        /*0054*/ 	.byte	0x00, 0xf5, 0x21, 0x00


	//----- nvinfo : EIATTR_SPARSE_MMA_MASK
	.align		4
.L_119:
        /*0058*/ 	.byte	0x03, 0x50
        /*005a*/ 	.short	0x0000


	//----- nvinfo : EIATTR_MAXREG_COUNT
	.align		4
        /*005c*/ 	.byte	0x03, 0x1b
        /*005e*/ 	.short	0x00ff


	//----- nvinfo : EIATTR_MERCURY_ISA_VERSION
	.align		4
        /*0060*/ 	.byte	0x03, 0x5f
        /*0062*/ 	.short	0x0101


	//----- nvinfo : EIATTR_INT_WARP_WIDE_INSTR_OFFSETS
	.align		4
        /*0064*/ 	.byte	0x04, 0x31
        /*0066*/ 	.short	(.L_121 - .L_120)


	//   ....[0]....
.L_120:
        /*0068*/ 	.word	0x00000400


	//   ....[1]....
        /*006c*/ 	.word	0x00000470


	//----- nvinfo : EIATTR_VRC_CTA_INIT_COUNT
	.align		4
.L_121:
        /*0070*/ 	.byte	0x02, 0x4a
	.zero		1
	.zero		1


	//----- nvinfo : EIATTR_EXIT_INSTR_OFFSETS
	.align		4
        /*0074*/ 	.byte	0x04, 0x1c
        /*0076*/ 	.short	(.L_123 - .L_122)


	//   ....[0]....
.L_122:
        /*0078*/ 	.word	0x00000050


	//   ....[1]....
        /*007c*/ 	.word	0x000006a0


	//----- nvinfo : EIATTR_CBANK_PARAM_SIZE
	.align		4
.L_123:
        /*0080*/ 	.byte	0x03, 0x19
        /*0082*/ 	.short	0x001c


	//----- nvinfo : EIATTR_PARAM_CBANK
	.align		4
        /*0084*/ 	.byte	0x04, 0x0a
        /*0086*/ 	.short	(.L_125 - .L_124)
	.align		4
.L_124:
        /*0088*/ 	.word	index@(.nv.constant0._Z7kernel4I5uint4jEvPT0_yiii)
        /*008c*/ 	.short	0x0380
        /*008e*/ 	.short	0x001c


	//----- nvinfo : EIATTR_SW_WAR
	.align		4
.L_125:
        /*0090*/ 	.byte	0x04, 0x36
        /*0092*/ 	.short	(.L_127 - .L_126)
.L_126:
        /*0094*/ 	.word	0x00000008
.L_127:


//--------------------- .nv.info._Z7kernel4I4int4iEvPT0_yii --------------------------
	.section	.nv.info._Z7kernel4I4int4iEvPT0_yii,"",@"SHT_CUDA_INFO"
	.sectionflags	@""
	.align	4


	//----- nvinfo : EIATTR_CUDA_API_VERSION
	.align		4
        /*0000*/ 	.byte	0x04, 0x37
        /*0002*/ 	.short	(.L_129 - .L_128)
.L_128:
        /*0004*/ 	.word	0x00000082


	//----- nvinfo : EIATTR_KPARAM_INFO
	.align		4
.L_129:
        /*0008*/ 	.byte	0x04, 0x17
        /*000a*/ 	.short	(.L_131 - .L_130)
.L_130:
        /*000c*/ 	.word	0x00000000
        /*0010*/ 	.short	0x0003
        /*0012*/ 	.short	0x0014
        /*0014*/ 	.byte	0x00, 0xf0, 0x11, 0x00


	//----- nvinfo : EIATTR_KPARAM_INFO
	.align		4
.L_131:
        /*0018*/ 	.byte	0x04, 0x17
        /*001a*/ 	.short	(.L_133 - .L_132)
.L_132:
        /*001c*/ 	.word	0x00000000
        /*0020*/ 	.short	0x0002
        /*0022*/ 	.short	0x0010
        /*0024*/ 	.byte	0x00, 0xf0, 0x11, 0x00


	//----- nvinfo : EIATTR_KPARAM_INFO
	.align		4
.L_133:
        /*0028*/ 	.byte	0x04, 0x17
        /*002a*/ 	.short	(.L_135 - .L_134)
.L_134:
        /*002c*/ 	.word	0x00000000
        /*0030*/ 	.short	0x0001
        /*0032*/ 	.short	0x0008
        /*0034*/ 	.byte	0x00, 0xf0, 0x21, 0x00


	//----- nvinfo : EIATTR_KPARAM_INFO
	.align		4
.L_135:
        /*0038*/ 	.byte	0x04, 0x17
        /*003a*/ 	.short	(.L_137 - .L_136)
.L_136:
        /*003c*/ 	.word	0x00000000
        /*0040*/ 	.short	0x0000
        /*0042*/ 	.short	0x0000
        /*0044*/ 	.byte	0x00, 0xf5, 0x21, 0x00


	//----- nvinfo : EIATTR_SPARSE_MMA_MASK
	.align		4
.L_137:
        /*0048*/ 	.byte	0x03, 0x50
        /*004a*/ 	.short	0x0000


	//----- nvinfo : EIATTR_MAXREG_COUNT
	.align		4
        /*004c*/ 	.byte	0x03, 0x1b
        /*004e*/ 	.short	0x00ff


	//----- nvinfo : EIATTR_MERCURY_ISA_VERSION
	.align		4
        /*0050*/ 	.byte	0x03, 0x5f
        /*0052*/ 	.short	0x0101


	//----- nvinfo : EIATTR_INT_WARP_WIDE_INSTR_OFFSETS
	.align		4
        /*0054*/ 	.byte	0x04, 0x31
        /*0056*/ 	.short	(.L_139 - .L_138)


	//   ....[0]....
.L_138:
        /*0058*/ 	.word	0x00000450


	//   ....[1]....
        /*005c*/ 	.word	0x000004b0


	//----- nvinfo : EIATTR_VRC_CTA_INIT_COUNT
	.align		4
.L_139:
        /*0060*/ 	.byte	0x02, 0x4a
	.zero		1
	.zero		1


	//----- nvinfo : EIATTR_EXIT_INSTR_OFFSETS
	.align		4
        /*0064*/ 	.byte	0x04, 0x1c
        /*0066*/ 	.short	(.L_141 - .L_140)


	//   ....[0]....
.L_140:
        /*0068*/ 	.word	0x00000040


	//   ....[1]....
        /*006c*/ 	.word	0x000006d0


	//----- nvinfo : EIATTR_CBANK_PARAM_SIZE
	.align		4
.L_141:
        /*0070*/ 	.byte	0x03, 0x19
        /*0072*/ 	.short	0x0018


	//----- nvinfo : EIATTR_PARAM_CBANK
	.align		4
        /*0074*/ 	.byte	0x04, 0x0a
        /*0076*/ 	.short	(.L_143 - .L_142)
	.align		4
.L_142:
        /*0078*/ 	.word	index@(.nv.constant0._Z7kernel4I4int4iEvPT0_yii)
        /*007c*/ 	.short	0x0380
        /*007e*/ 	.short	0x0018


	//----- nvinfo : EIATTR_SW_WAR
	.align		4
.L_143:
        /*0080*/ 	.byte	0x04, 0x36
        /*0082*/ 	.short	(.L_145 - .L_144)
.L_144:
        /*0084*/ 	.word	0x00000008
.L_145:


//--------------------- .nv.info._Z7kernel4I6float4fEvPT0_yi --------------------------
	.section	.nv.info._Z7kernel4I6float4fEvPT0_yi,"",@"SHT_CUDA_INFO"
	.sectionflags	@""
	.align	4


	//----- nvinfo : EIATTR_CUDA_API_VERSION
	.align		4
        /*0000*/ 	.byte	0x04, 0x37
        /*0002*/ 	.short	(.L_147 - .L_146)
.L_146:
        /*0004*/ 	.word	0x00000082


	//----- nvinfo : EIATTR_KPARAM_INFO
	.align		4
.L_147:
        /*0008*/ 	.byte	0x04, 0x17
        /*000a*/ 	.short	(.L_149 - .L_148)
.L_148:
        /*000c*/ 	.word	0x00000000
        /*0010*/ 	.short	0x0002
        /*0012*/ 	.short	0x0010
        /*0014*/ 	.byte	0x00, 0xf0, 0x11, 0x00


	//----- nvinfo : EIATTR_KPARAM_INFO
	.align		4
.L_149:
        /*0018*/ 	.byte	0x04, 0x17
        /*001a*/ 	.short	(.L_151 - .L_150)
.L_150:
        /*001c*/ 	.word	0x00000000
        /*0020*/ 	.short	0x0001
        /*0022*/ 	.short	0x0008
        /*0024*/ 	.byte	0x00, 0xf0, 0x21, 0x00


	//----- nvinfo : EIATTR_KPARAM_INFO
	.align		4
.L_151:
        /*0028*/ 	.byte	0x04, 0x17
        /*002a*/ 	.short	(.L_153 - .L_152)
.L_152:
        /*002c*/ 	.word	0x00000000
        /*0030*/ 	.short	0x0000
        /*0032*/ 	.short	0x0000
        /*0034*/ 	.byte	0x00, 0xf5, 0x21, 0x00


	//----- nvinfo : EIATTR_SPARSE_MMA_MASK
	.align		4
.L_153:
        /*0038*/ 	.byte	0x03, 0x50
        /*003a*/ 	.short	0x0000


	//----- nvinfo : EIATTR_MAXREG_COUNT
	.align		4
        /*003c*/ 	.byte	0x03, 0x1b
        /*003e*/ 	.short	0x00ff


	//----- nvinfo : EIATTR_MERCURY_ISA_VERSION
	.align		4
        /*0040*/ 	.byte	0x03, 0x5f
        /*0042*/ 	.short	0x0101


	//----- nvinfo : EIATTR_VRC_CTA_INIT_COUNT
	.align		4
        /*0044*/ 	.byte	0x02, 0x4a
	.zero		1
	.zero		1


	//----- nvinfo : EIATTR_EXIT_INSTR_OFFSETS
	.align		4
        /*0048*/ 	.byte	0x04, 0x1c
        /*004a*/ 	.short	(.L_155 - .L_154)


	//   ....[0]....
.L_154:
        /*004c*/ 	.word	0x00000030


	//   ....[1]....
        /*0050*/ 	.word	0x00000300


	//   ....[2]....
        /*0054*/ 	.word	0x000004a0


	//   ....[3]....
        /*0058*/ 	.word	0x00000550


	//----- nvinfo : EIATTR_CBANK_PARAM_SIZE
	.align		4
.L_155:
        /*005c*/ 	.byte	0x03, 0x19
        /*005e*/ 	.short	0x0014


	//----- nvinfo : EIATTR_PARAM_CBANK
	.align		4
        /*0060*/ 	.byte	0x04, 0x0a
        /*0062*/ 	.short	(.L_157 - .L_156)
	.align		4
.L_156:
        /*0064*/ 	.word	index@(.nv.constant0._Z7kernel4I6float4fEvPT0_yi)
        /*0068*/ 	.short	0x0380
        /*006a*/ 	.short	0x0014


	//----- nvinfo : EIATTR_SW_WAR
	.align		4
.L_157:
        /*006c*/ 	.byte	0x04, 0x36
        /*006e*/ 	.short	(.L_159 - .L_158)
.L_158:
        /*0070*/ 	.word	0x00000008
.L_159:


//--------------------- .nv.info._Z7kernel2I7ushort2tEvPT0_yiii --------------------------
	.section	.nv.info._Z7kernel2I7ushort2tEvPT0_yiii,"",@"SHT_CUDA_INFO"
	.sectionflags	@""
	.align	4


	//----- nvinfo : EIATTR_CUDA_API_VERSION
	.align		4
        /*0000*/ 	.byte	0x04, 0x37
        /*0002*/ 	.short	(.L_161 - .L_160)
.L_160:
        /*0004*/ 	.word	0x00000082


	//----- nvinfo : EIATTR_KPARAM_INFO
	.align		4
.L_161:
        /*0008*/ 	.byte	0x04, 0x17
        /*000a*/ 	.short	(.L_163 - .L_162)
.L_162:
        /*000c*/ 	.word	0x00000000
        /*0010*/ 	.short	0x0004
        /*0012*/ 	.short	0x0018
        /*0014*/ 	.byte	0x00, 0xf0, 0x11, 0x00


	//----- nvinfo : EIATTR_KPARAM_INFO
	.align		4
.L_163:
        /*0018*/ 	.byte	0x04, 0x17
        /*001a*/ 	.short	(.L_165 - .L_164)
.L_164:
        /*001c*/ 	.word	0x00000000
        /*0020*/ 	.short	0x0003
        /*0022*/ 	.short	0x0014
        /*0024*/ 	.byte	0x00, 0xf0, 0x11, 0x00


	//----- nvinfo : EIATTR_KPARAM_INFO
	.align		4
.L_165:
        /*0028*/ 	.byte	0x04, 0x17
        /*002a*/ 	.short	(.L_167 - .L_166)
.L_166:
        /*002c*/ 	.word	0x00000000
        /*0030*/ 	.short	0x0002
        /*0032*/ 	.short	0x0010
        /*0034*/ 	.byte	0x00, 0xf0, 0x11, 0x00


	//----- nvinfo : EIATTR_KPARAM_INFO
	.align		4
.L_167:
        /*0038*/ 	.byte	0x04, 0x17
        /*003a*/ 	.short	(.L_169 - .L_168)
.L_168:
        /*003c*/ 	.word	0x00000000
        /*0040*/ 	.short	0x0001
        /*0042*/ 	.short	0x0008
        /*0044*/ 	.byte	0x00, 0xf0, 0x21, 0x00


	//----- nvinfo : EIATTR_KPARAM_INFO
	.align		4
.L_169:
        /*0048*/ 	.byte	0x04, 0x17
        /*004a*/ 	.short	(.L_171 - .L_170)
.L_170:
        /*004c*/ 	.word	0x00000000
        /*0050*/ 	.short	0x0000
        /*0052*/ 	.short	0x0000
        /*0054*/ 	.byte	0x00, 0xf5, 0x21, 0x00


	//----- nvinfo : EIATTR_SPARSE_MMA_MASK
	.align		4
.L_171:
        /*0058*/ 	.byte	0x03, 0x50
        /*005a*/ 	.short	0x0000


	//----- nvinfo : EIATTR_MAXREG_COUNT
	.align		4
        /*005c*/ 	.byte	0x03, 0x1b
        /*005e*/ 	.short	0x00ff


	//----- nvinfo : EIATTR_MERCURY_ISA_VERSION
	.align		4
        /*0060*/ 	.byte	0x03, 0x5f
        /*0062*/ 	.short	0x0101


	//----- nvinfo : EIATTR_INT_WARP_WIDE_INSTR_OFFSETS
	.align		4
        /*0064*/ 	.byte	0x04, 0x31
        /*0066*/ 	.short	(.L_173 - .L_172)


	//   ....[0]....
.L_172:
        /*0068*/ 	.word	0x000003b0


	//   ....[1]....
        /*006c*/ 	.word	0x00000420


	//----- nvinfo : EIATTR_VRC_CTA_INIT_COUNT
	.align		4
.L_173:
        /*0070*/ 	.byte	0x02, 0x4a
	.zero		1
	.zero		1


	//----- nvinfo : EIATTR_EXIT_INSTR_OFFSETS
	.align		4
        /*0074*/ 	.byte	0x04, 0x1c
        /*0076*/ 	.short	(.L_175 - .L_174)


	//   ....[0]....
.L_174:
        /*0078*/ 	.word	0x00000050


	//   ....[1]....
        /*007c*/ 	.word	0x00000620


	//----- nvinfo : EIATTR_CBANK_PARAM_SIZE
	.align		4
.L_175:
        /*0080*/ 	.byte	0x03, 0x19
        /*0082*/ 	.short	0x001c


	//----- nvinfo : EIATTR_PARAM_CBANK
	.align		4
        /*0084*/ 	.byte	0x04, 0x0a
        /*0086*/ 	.short	(.L_177 - .L_176)
	.align		4
.L_176:
        /*0088*/ 	.word	index@(.nv.constant0._Z7kernel2I7ushort2tEvPT0_yiii)
        /*008c*/ 	.short	0x0380
        /*008e*/ 	.short	0x001c


	//----- nvinfo : EIATTR_SW_WAR
	.align		4
.L_177:
        /*0090*/ 	.byte	0x04, 0x36
        /*0092*/ 	.short	(.L_179 - .L_178)
.L_178:
        /*0094*/ 	.word	0x00000008
.L_179:


//--------------------- .nv.info._Z7kernel2I6uchar2hEvPT0_yii --------------------------
	.section	.nv.info._Z7kernel2I6uchar2hEvPT0_yii,"",@"SHT_CUDA_INFO"
	.sectionflags	@""
	.align	4


	//----- nvinfo : EIATTR_CUDA_API_VERSION
	.align		4
        /*0000*/ 	.byte	0x04, 0x37
        /*0002*/ 	.short	(.L_181 - .L_180)
.L_180:
        /*0004*/ 	.word	0x00000082


	//----- nvinfo : EIATTR_KPARAM_INFO
	.align		4
.L_181:
        /*0008*/ 	.byte	0x04, 0x17
        /*000a*/ 	.short	(.L_183 - .L_182)
.L_182:
        /*000c*/ 	.word	0x00000000
        /*0010*/ 	.short	0x0003
        /*0012*/ 	.short	0x0014
        /*0014*/ 	.byte	0x00, 0xf0, 0x11, 0x00


	//----- nvinfo : EIATTR_KPARAM_INFO
	.align		4
.L_183:
        /*0018*/ 	.byte	0x04, 0x17
        /*001a*/ 	.short	(.L_185 - .L_184)
.L_184:
        /*001c*/ 	.word	0x00000000
        /*0020*/ 	.short	0x0002
        /*0022*/ 	.short	0x0010
        /*0024*/ 	.byte	0x00, 0xf0, 0x11, 0x00


	//----- nvinfo : EIATTR_KPARAM_INFO
	.align		4
.L_185:
        /*0028*/ 	.byte	0x04, 0x17
        /*002a*/ 	.short	(.L_187 - .L_186)
.L_186:
        /*002c*/ 	.word	0x00000000
        /*0030*/ 	.short	0x0001
        /*0032*/ 	.short	0x0008
        /*0034*/ 	.byte	0x00, 0xf0, 0x21, 0x00


	//----- nvinfo : EIATTR_KPARAM_INFO
	.align		4
.L_187:
        /*0038*/ 	.byte	0x04, 0x17
        /*003a*/ 	.short	(.L_189 - .L_188)
.L_188:
        /*003c*/ 	.word	0x00000000
        /*0040*/ 	.short	0x0000
        /*0042*/ 	.short	0x0000
        /*0044*/ 	.byte	0x00, 0xf5, 0x21, 0x00


	//----- nvinfo : EIATTR_SPARSE_MMA_MASK
	.align		4
.L_189:
        /*0048*/ 	.byte	0x03, 0x50
        /*004a*/ 	.short	0x0000


	//----- nvinfo : EIATTR_MAXREG_COUNT
	.align		4
        /*004c*/ 	.byte	0x03, 0x1b
        /*004e*/ 	.short	0x00ff


	//----- nvinfo : EIATTR_MERCURY_ISA_VERSION
	.align		4
        /*0050*/ 	.byte	0x03, 0x5f
        /*0052*/ 	.short	0x0101


	//----- nvinfo : EIATTR_VRC_CTA_INIT_COUNT
	.align		4
        /*0054*/ 	.byte	0x02, 0x4a
	.zero		1
	.zero		1


	//----- nvinfo : EIATTR_EXIT_INSTR_OFFSETS
	.align		4
        /*0058*/ 	.byte	0x04, 0x1c
        /*005a*/ 	.short	(.L_191 - .L_190)


	//   ....[0]....
.L_190:
        /*005c*/ 	.word	0x00000040


	//   ....[1]....
        /*0060*/ 	.word	0x000006f0


	//----- nvinfo : EIATTR_CBANK_PARAM_SIZE
	.align		4
.L_191:
        /*0064*/ 	.byte	0x03, 0x19
        /*0066*/ 	.short	0x0018


	//----- nvinfo : EIATTR_PARAM_CBANK
	.align		4
        /*0068*/ 	.byte	0x04, 0x0a
        /*006a*/ 	.short	(.L_193 - .L_192)
	.align		4
.L_192:
        /*006c*/ 	.word	index@(.nv.constant0._Z7kernel2I6uchar2hEvPT0_yii)
        /*0070*/ 	.short	0x0380
        /*0072*/ 	.short	0x0018


	//----- nvinfo : EIATTR_SW_WAR
	.align		4
.L_193:
        /*0074*/ 	.byte	0x04, 0x36
        /*0076*/ 	.short	(.L_195 - .L_194)
.L_194:
        /*0078*/ 	.word	0x00000008
.L_195:


//--------------------- .nv.info._Z7kernel2I5char2cEvPT0_yi --------------------------
	.section	.nv.info._Z7kernel2I5char2cEvPT0_yi,"",@"SHT_CUDA_INFO"
	.sectionflags	@""
	.align	4


	//----- nvinfo : EIATTR_CUDA_API_VERSION
	.align		4
        /*0000*/ 	.byte	0x04, 0x37
        /*0002*/ 	.short	(.L_197 - .L_196)
.L_196:
        /*0004*/ 	.word	0x00000082


	//----- nvinfo : EIATTR_KPARAM_INFO
	.align		4
.L_197:
        /*0008*/ 	.byte	0x04, 0x17
        /*000a*/ 	.short	(.L_199 - .L_198)
.L_198:
        /*000c*/ 	.word	0x00000000
        /*0010*/ 	.short	0x0002
        /*0012*/ 	.short	0x0010
        /*0014*/ 	.byte	0x00, 0xf0, 0x11, 0x00


	//----- nvinfo : EIATTR_KPARAM_INFO
	.align		4
.L_199:
        /*0018*/ 	.byte	0x04, 0x17
        /*001a*/ 	.short	(.L_201 - .L_200)
.L_200:
        /*001c*/ 	.word	0x00000000
        /*0020*/ 	.short	0x0001
        /*0022*/ 	.short	0x0008
        /*0024*/ 	.byte	0x00, 0xf0, 0x21, 0x00


	//----- nvinfo : EIATTR_KPARAM_INFO
	.align		4
.L_201:
        /*0028*/ 	.byte	0x04, 0x17
        /*002a*/ 	.short	(.L_203 - .L_202)
.L_202:
        /*002c*/ 	.word	0x00000000
        /*0030*/ 	.short	0x0000
        /*0032*/ 	.short	0x0000
        /*0034*/ 	.byte	0x00, 0xf5, 0x21, 0x00


	//----- nvinfo : EIATTR_SPARSE_MMA_MASK
	.align		4
.L_203:
        /*0038*/ 	.byte	0x03, 0x50
        /*003a*/ 	.short	0x0000


	//----- nvinfo : EIATTR_MAXREG_COUNT
	.align		4
        /*003c*/ 	.byte	0x03, 0x1b
        /*003e*/ 	.short	0x00ff


	//----- nvinfo : EIATTR_MERCURY_ISA_VERSION
	.align		4
        /*0040*/ 	.byte	0x03, 0x5f
        /*0042*/ 	.short	0x0101


	//----- nvinfo : EIATTR_VRC_CTA_INIT_COUNT
	.align		4
        /*0044*/ 	.byte	0x02, 0x4a
	.zero		1
	.zero		1


	//----- nvinfo : EIATTR_EXIT_INSTR_OFFSETS
	.align		4
        /*0048*/ 	.byte	0x04, 0x1c
        /*004a*/ 	.short	(.L_205 - .L_204)


	//   ....[0]....
.L_204:
        /*004c*/ 	.word	0x00000030


	//   ....[1]....
        /*0050*/ 	.word	0x000002d0


	//   ....[2]....
        /*0054*/ 	.word	0x00000430


	//   ....[3]....
        /*0058*/ 	.word	0x000004e0


	//----- nvinfo : EIATTR_CBANK_PARAM_SIZE
	.align		4
.L_205:
        /*005c*/ 	.byte	0x03, 0x19
        /*005e*/ 	.short	0x0014


	//----- nvinfo : EIATTR_PARAM_CBANK
	.align		4
        /*0060*/ 	.byte	0x04, 0x0a
        /*0062*/ 	.short	(.L_207 - .L_206)
	.align		4
.L_206:
        /*0064*/ 	.word	index@(.nv.constant0._Z7kernel2I5char2cEvPT0_yi)
        /*0068*/ 	.short	0x0380
        /*006a*/ 	.short	0x0014


	//----- nvinfo : EIATTR_SW_WAR
	.align		4
.L_207:
        /*006c*/ 	.byte	0x04, 0x36
        /*006e*/ 	.short	(.L_209 - .L_208)
.L_208:
        /*0070*/ 	.word	0x00000008
.L_209:


//--------------------- .nv.info._Z7kernel1I6short1sEvPT0_yiii --------------------------
	.section	.nv.info._Z7kernel1I6short1sEvPT0_yiii,"",@"SHT_CUDA_INFO"
	.sectionflags	@""
	.align	4


	//----- nvinfo : EIATTR_CUDA_API_VERSION
	.align		4
        /*0000*/ 	.byte	0x04, 0x37
        /*0002*/ 	.short	(.L_211 - .L_210)
.L_210:
        /*0004*/ 	.word	0x00000082


	//----- nvinfo : EIATTR_KPARAM_INFO
	.align		4
.L_211:
        /*0008*/ 	.byte	0x04, 0x17
        /*000a*/ 	.short	(.L_213 - .L_212)
.L_212:
        /*000c*/ 	.word	0x00000000
        /*0010*/ 	.short	0x0004
        /*0012*/ 	.short	0x0018
        /*0014*/ 	.byte	0x00, 0xf0, 0x11, 0x00


	//----- nvinfo : EIATTR_KPARAM_INFO
	.align		4
.L_213:
        /*0018*/ 	.byte	0x04, 0x17
        /*001a*/ 	.short	(.L_215 - .L_214)
.L_214:
        /*001c*/ 	.word	0x00000000
        /*0020*/ 	.short	0x0003
        /*0022*/ 	.short	0x0014
        /*0024*/ 	.byte	0x00, 0xf0, 0x11, 0x00


	//----- nvinfo : EIATTR_KPARAM_INFO
	.align		4
.L_215:
        /*0028*/ 	.byte	0x04, 0x17
        /*002a*/ 	.short	(.L_217 - .L_216)
.L_216:
        /*002c*/ 	.word	0x00000000
        /*0030*/ 	.short	0x0002
        /*0032*/ 	.short	0x0010
        /*0034*/ 	.byte	0x00, 0xf0, 0x11, 0x00


	//----- nvinfo : EIATTR_KPARAM_INFO
	.align		4
.L_217:
        /*0038*/ 	.byte	0x04, 0x17
        /*003a*/ 	.short	(.L_219 - .L_218)
.L_218:
        /*003c*/ 	.word	0x00000000
        /*0040*/ 	.short	0x0001
        /*0042*/ 	.short	0x0008
        /*0044*/ 	.byte	0x00, 0xf0, 0x21, 0x00


	//----- nvinfo : EIATTR_KPARAM_INFO
	.align		4
.L_219:
        /*0048*/ 	.byte	0x04, 0x17
        /*004a*/ 	.short	(.L_221 - .L_220)
.L_220:
        /*004c*/ 	.word	0x00000000
        /*0050*/ 	.short	0x0000
        /*0052*/ 	.short	0x0000
        /*0054*/ 	.byte	0x00, 0xf5, 0x21, 0x00


	//----- nvinfo : EIATTR_SPARSE_MMA_MASK
	.align		4
.L_221:
        /*0058*/ 	.byte	0x03, 0x50
        /*005a*/ 	.short	0x0000


	//----- nvinfo : EIATTR_MAXREG_COUNT
	.align		4
        /*005c*/ 	.byte	0x03, 0x1b
        /*005e*/ 	.short	0x00ff


	//----- nvinfo : EIATTR_MERCURY_ISA_VERSION
	.align		4
        /*0060*/ 	.byte	0x03, 0x5f
        /*0062*/ 	.short	0x0101


	//----- nvinfo : EIATTR_INT_WARP_WIDE_INSTR_OFFSETS
	.align		4
        /*0064*/ 	.byte	0x04, 0x31
        /*0066*/ 	.short	(.L_223 - .L_222)


	//   ....[0]....
.L_222:
        /*0068*/ 	.word	0x000005b0


	//   ....[1]....
        /*006c*/ 	.word	0x00000620


	//----- nvinfo : EIATTR_VRC_CTA_INIT_COUNT
	.align		4
.L_223:
        /*0070*/ 	.byte	0x02, 0x4a
	.zero		1
	.zero		1


	//----- nvinfo : EIATTR_EXIT_INSTR_OFFSETS
	.align		4
        /*0074*/ 	.byte	0x04, 0x1c
        /*0076*/ 	.short	(.L_225 - .L_224)


	//   ....[0]....
.L_224:
        /*0078*/ 	.word	0x00000050


	//   ....[1]....
        /*007c*/ 	.word	0x00000780


	//----- nvinfo : EIATTR_CBANK_PARAM_SIZE
	.align		4
.L_225:
        /*0080*/ 	.byte	0x03, 0x19
        /*0082*/ 	.short	0x001c


	//----- nvinfo : EIATTR_PARAM_CBANK
	.align		4
        /*0084*/ 	.byte	0x04, 0x0a
        /*0086*/ 	.short	(.L_227 - .L_226)
	.align		4
.L_226:
        /*0088*/ 	.word	index@(.nv.constant0._Z7kernel1I6short1sEvPT0_yiii)
        /*008c*/ 	.short	0x0380
        /*008e*/ 	.short	0x001c


	//----- nvinfo : EIATTR_SW_WAR
	.align		4
.L_227:
        /*0090*/ 	.byte	0x04, 0x36
        /*0092*/ 	.short	(.L_229 - .L_228)
.L_228:
        /*0094*/ 	.word	0x00000008
.L_229:


//--------------------- .nv.info._Z7kernel1I4int1iEvPT0_yii --------------------------
	.section	.nv.info._Z7kernel1I4int1iEvPT0_yii,"",@"SHT_CUDA_INFO"
	.sectionflags	@""
	.align	4


	//----- nvinfo : EIATTR_CUDA_API_VERSION
	.align		4
        /*0000*/ 	.byte	0x04, 0x37
        /*0002*/ 	.short	(.L_231 - .L_230)
.L_230:
        /*0004*/ 	.word	0x00000082


	//----- nvinfo : EIATTR_KPARAM_INFO
	.align		4
.L_231:
        /*0008*/ 	.byte	0x04, 0x17
        /*000a*/ 	.short	(.L_233 - .L_232)
.L_232:
        /*000c*/ 	.word	0x00000000
        /*0010*/ 	.short	0x0003
        /*0012*/ 	.short	0x0014
        /*0014*/ 	.byte	0x00, 0xf0, 0x11, 0x00


	//----- nvinfo : EIATTR_KPARAM_INFO
	.align		4
.L_233:
        /*0018*/ 	.byte	0x04, 0x17
        /*001a*/ 	.short	(.L_235 - .L_234)
.L_234:
        /*001c*/ 	.word	0x00000000
        /*0020*/ 	.short	0x0002
        /*0022*/ 	.short	0x0010
        /*0024*/ 	.byte	0x00, 0xf0, 0x11, 0x00


	//----- nvinfo : EIATTR_KPARAM_INFO
	.align		4
.L_235:
        /*0028*/ 	.byte	0x04, 0x17
        /*002a*/ 	.short	(.L_237 - .L_236)
.L_236:
        /*002c*/ 	.word	0x00000000
        /*0030*/ 	.short	0x0001
        /*0032*/ 	.short	0x0008
        /*0034*/ 	.byte	0x00, 0xf0, 0x21, 0x00


	//----- nvinfo : EIATTR_KPARAM_INFO
	.align		4
.L_237:
        /*0038*/ 	.byte	0x04, 0x17
        /*003a*/ 	.short	(.L_239 - .L_238)
.L_238:
        /*003c*/ 	.word	0x00000000
        /*0040*/ 	.short	0x0000
        /*0042*/ 	.short	0x0000
        /*0044*/ 	.byte	0x00, 0xf5, 0x21, 0x00


	//----- nvinfo : EIATTR_SPARSE_MMA_MASK
	.align		4
.L_239:
        /*0048*/ 	.byte	0x03, 0x50
        /*004a*/ 	.short	0x0000


	//----- nvinfo : EIATTR_MAXREG_COUNT
	.align		4
        /*004c*/ 	.byte	0x03, 0x1b
        /*004e*/ 	.short	0x00ff


	//----- nvinfo : EIATTR_MERCURY_ISA_VERSION
	.align		4
        /*0050*/ 	.byte	0x03, 0x5f
        /*0052*/ 	.short	0x0101


	//----- nvinfo : EIATTR_INT_WARP_WIDE_INSTR_OFFSETS
	.align		4
        /*0054*/ 	.byte	0x04, 0x31
        /*0056*/ 	.short	(.L_241 - .L_240)


	//   ....[0]....
.L_240:
        /*0058*/ 	.word	0x00000610


	//   ....[1]....
        /*005c*/ 	.word	0x00000630


	//----- nvinfo : EIATTR_VRC_CTA_INIT_COUNT
	.align		4
.L_241:
        /*0060*/ 	.byte	0x02, 0x4a
	.zero		1
	.zero		1


	//----- nvinfo : EIATTR_EXIT_INSTR_OFFSETS
	.align		4
        /*0064*/ 	.byte	0x04, 0x1c
        /*0066*/ 	.short	(.L_243 - .L_242)


	//   ....[0]....
.L_242:
        /*0068*/ 	.word	0x00000040


	//   ....[1]....
        /*006c*/ 	.word	0x000007e0


	//----- nvinfo : EIATTR_CBANK_PARAM_SIZE
	.align		4
.L_243:
        /*0070*/ 	.byte	0x03, 0x19
        /*0072*/ 	.short	0x0018


	//----- nvinfo : EIATTR_PARAM_CBANK
	.align		4
        /*0074*/ 	.byte	0x04, 0x0a
        /*0076*/ 	.short	(.L_245 - .L_244)
	.align		4
.L_244:
        /*0078*/ 	.word	index@(.nv.constant0._Z7kernel1I4int1iEvPT0_yii)
        /*007c*/ 	.short	0x0380
        /*007e*/ 	.short	0x0018


	//----- nvinfo : EIATTR_SW_WAR
	.align		4
.L_245:
        /*0080*/ 	.byte	0x04, 0x36
        /*0082*/ 	.short	(.L_247 - .L_246)
.L_246:
        /*0084*/ 	.word	0x00000008
.L_247:


//--------------------- .nv.info._Z7kernel1I5uint1jEvPT0_yi --------------------------
	.section	.nv.info._Z7kernel1I5uint1jEvPT0_yi,"",@"SHT_CUDA_INFO"
	.sectionflags	@""
	.align	4


	//----- nvinfo : EIATTR_CUDA_API_VERSION
	.align		4
        /*0000*/ 	.byte	0x04, 0x37
        /*0002*/ 	.short	(.L_249 - .L_248)
.L_248:
        /*0004*/ 	.word	0x00000082


	//----- nvinfo : EIATTR_KPARAM_INFO
	.align		4
.L_249:
        /*0008*/ 	.byte	0x04, 0x17
        /*000a*/ 	.short	(.L_251 - .L_250)
.L_250:
        /*000c*/ 	.word	0x00000000
        /*0010*/ 	.short	0x0002
        /*0012*/ 	.short	0x0010
        /*0014*/ 	.byte	0x00, 0xf0, 0x11, 0x00


	//----- nvinfo : EIATTR_KPARAM_INFO
	.align		4
.L_251:
        /*0018*/ 	.byte	0x04, 0x17
        /*001a*/ 	.short	(.L_253 - .L_252)
.L_252:
        /*001c*/ 	.word	0x00000000
        /*0020*/ 	.short	0x0001
        /*0022*/ 	.short	0x0008
        /*0024*/ 	.byte	0x00, 0xf0, 0x21, 0x00


	//----- nvinfo : EIATTR_KPARAM_INFO
	.align		4
.L_253:
        /*0028*/ 	.byte	0x04, 0x17
        /*002a*/ 	.short	(.L_255 - .L_254)
.L_254:
        /*002c*/ 	.word	0x00000000
        /*0030*/ 	.short	0x0000
        /*0032*/ 	.short	0x0000
        /*0034*/ 	.byte	0x00, 0xf5, 0x21, 0x00


	//----- nvinfo : EIATTR_SPARSE_MMA_MASK
	.align		4
.L_255:
        /*0038*/ 	.byte	0x03, 0x50
        /*003a*/ 	.short	0x0000


	//----- nvinfo : EIATTR_MAXREG_COUNT
	.align		4
        /*003c*/ 	.byte	0x03, 0x1b
        /*003e*/ 	.short	0x00ff


	//----- nvinfo : EIATTR_MERCURY_ISA_VERSION
	.align		4
        /*0040*/ 	.byte	0x03, 0x5f
        /*0042*/ 	.short	0x0101


	//----- nvinfo : EIATTR_VRC_CTA_INIT_COUNT
	.align		4
        /*0044*/ 	.byte	0x02, 0x4a
	.zero		1
	.zero		1


	//----- nvinfo : EIATTR_EXIT_INSTR_OFFSETS
	.align		4
        /*0048*/ 	.byte	0x04, 0x1c
        /*004a*/ 	.short	(.L_257 - .L_256)


	//   ....[0]....
.L_256:
        /*004c*/ 	.word	0x00000030


	//   ....[1]....
        /*0050*/ 	.word	0x000001f0


	//   ....[2]....
        /*0054*/ 	.word	0x00000300


	//   ....[3]....
        /*0058*/ 	.word	0x000003d0


	//   ....[4]....
        /*005c*/ 	.word	0x00000440


	//----- nvinfo : EIATTR_CBANK_PARAM_SIZE
	.align		4
.L_257:
        /*0060*/ 	.byte	0x03, 0x19
        /*0062*/ 	.short	0x0014


	//----- nvinfo : EIATTR_PARAM_CBANK
	.align		4
        /*0064*/ 	.byte	0x04, 0x0a
        /*0066*/ 	.short	(.L_259 - .L_258)
	.align		4
.L_258:
        /*0068*/ 	.word	index@(.nv.constant0._Z7kernel1I5uint1jEvPT0_yi)
        /*006c*/ 	.short	0x0380
        /*006e*/ 	.short	0x0014


	//----- nvinfo : EIATTR_SW_WAR
	.align		4
.L_259:
        /*0070*/ 	.byte	0x04, 0x36
        /*0072*/ 	.short	(.L_261 - .L_260)
.L_260:
        /*0074*/ 	.word	0x00000008
.L_261:


//--------------------- .nv.info._Z10surfDwriteI5uint4EvPT_yiii --------------------------
	.section	.nv.info._Z10surfDwriteI5uint4EvPT_yiii,"",@"SHT_CUDA_INFO"
	.sectionflags	@""
	.align	4


	//----- nvinfo : EIATTR_CUDA_API_VERSION
	.align		4
        /*0000*/ 	.byte	0x04, 0x37
        /*0002*/ 	.short	(.L_263 - .L_262)
.L_262:
        /*0004*/ 	.word	0x00000082


	//----- nvinfo : EIATTR_KPARAM_INFO
	.align		4
.L_263:
        /*0008*/ 	.byte	0x04, 0x17
        /*000a*/ 	.short	(.L_265 - .L_264)
.L_264:
        /*000c*/ 	.word	0x00000000
        /*0010*/ 	.short	0x0004
        /*0012*/ 	.short	0x0018
        /*0014*/ 	.byte	0x00, 0xf0, 0x11, 0x00


	//----- nvinfo : EIATTR_KPARAM_INFO
	.align		4
.L_265:
        /*0018*/ 	.byte	0x04, 0x17
        /*001a*/ 	.short	(.L_267 - .L_266)
.L_266:
        /*001c*/ 	.word	0x00000000
        /*0020*/ 	.short	0x0003
        /*0022*/ 	.short	0x0014
        /*0024*/ 	.byte	0x00, 0xf0, 0x11, 0x00


	//----- nvinfo : EIATTR_KPARAM_INFO
	.align		4
.L_267:
        /*0028*/ 	.byte	0x04, 0x17
        /*002a*/ 	.short	(.L_269 - .L_268)
.L_268:
        /*002c*/ 	.word	0x00000000
        /*0030*/ 	.short	0x0002
        /*0032*/ 	.short	0x0010
        /*0034*/ 	.byte	0x00, 0xf0, 0x11, 0x00


	//----- nvinfo : EIATTR_KPARAM_INFO
	.align		4
.L_269:
        /*0038*/ 	.byte	0x04, 0x17
        /*003a*/ 	.short	(.L_271 - .L_270)
.L_270:
        /*003c*/ 	.word	0x00000000
        /*0040*/ 	.short	0x0001
        /*0042*/ 	.short	0x0008
        /*0044*/ 	.byte	0x00, 0xf0, 0x21, 0x00


	//----- nvinfo : EIATTR_KPARAM_INFO
	.align		4
.L_271:
        /*0048*/ 	.byte	0x04, 0x17
        /*004a*/ 	.short	(.L_273 - .L_272)
.L_272:
        /*004c*/ 	.word	0x00000000
        /*0050*/ 	.short	0x0000
        /*0052*/ 	.short	0x0000
        /*0054*/ 	.byte	0x00, 0xf5, 0x21, 0x00


	//----- nvinfo : EIATTR_SPARSE_MMA_MASK
	.align		4
.L_273:
        /*0058*/ 	.byte	0x03, 0x50
        /*005a*/ 	.short	0x0000


	//----- nvinfo : EIATTR_MAXREG_COUNT
	.align		4
        /*005c*/ 	.byte	0x03, 0x1b
        /*005e*/ 	.short	0x00ff


	//----- nvinfo : EIATTR_MERCURY_ISA_VERSION
	.align		4
        /*0060*/ 	.byte	0x03, 0x5f
        /*0062*/ 	.short	0x0101


	//----- nvinfo : EIATTR_VRC_CTA_INIT_COUNT
	.align		4
        /*0064*/ 	.byte	0x02, 0x4a
	.zero		1
	.zero		1


	//----- nvinfo : EIATTR_EXIT_INSTR_OFFSETS
	.align		4
        /*0068*/ 	.byte	0x04, 0x1c
        /*006a*/ 	.short	(.L_275 - .L_274)


	//   ....[0]....
.L_274:
        /*006c*/ 	.word	0x000000e0


	//----- nvinfo : EIATTR_CBANK_PARAM_SIZE
	.align		4
.L_275:
        /*0070*/ 	.byte	0x03, 0x19
        /*0072*/ 	.short	0x001c


	//----- nvinfo : EIATTR_PARAM_CBANK
	.align		4
        /*0074*/ 	.byte	0x04, 0x0a
        /*0076*/ 	.short	(.L_277 - .L_276)
	.align		4
.L_276:
        /*0078*/ 	.word	index@(.nv.constant0._Z10surfDwriteI5uint4EvPT_yiii)
        /*007c*/ 	.short	0x0380
        /*007e*/ 	.short	0x001c


	//----- nvinfo : EIATTR_SW_WAR
	.align		4
.L_277:
        /*0080*/ 	.byte	0x04, 0x36
        /*0082*/ 	.short	(.L_279 - .L_278)
.L_278:
        /*0084*/ 	.word	0x00000008
.L_279:


//--------------------- .nv.info._Z10surfDwriteI4int4EvPT_yii --------------------------
	.section	.nv.info._Z10surfDwriteI4int4EvPT_yii,"",@"SHT_CUDA_INFO"
	.sectionflags	@""
	.align	4


	//----- nvinfo : EIATTR_CUDA_API_VERSION
	.align		4
        /*0000*/ 	.byte	0x04, 0x37
        /*0002*/ 	.short	(.L_281 - .L_280)
.L_280:
        /*0004*/ 	.word	0x00000082


	//----- nvinfo : EIATTR_KPARAM_INFO
	.align		4
.L_281:
        /*0008*/ 	.byte	0x04, 0x17
        /*000a*/ 	.short	(.L_283 - .L_282)
.L_282:
        /*000c*/ 	.word	0x00000000
        /*0010*/ 	.short	0x0003
        /*0012*/ 	.short	0x0014
        /*0014*/ 	.byte	0x00, 0xf0, 0x11, 0x00


	//----- nvinfo : EIATTR_KPARAM_INFO
	.align		4
.L_283:
        /*0018*/ 	.byte	0x04, 0x17
        /*001a*/ 	.short	(.L_285 - .L_284)
.L_284:
        /*001c*/ 	.word	0x00000000
        /*0020*/ 	.short	0x0002
        /*0022*/ 	.short	0x0010
        /*0024*/ 	.byte	0x00, 0xf0, 0x11, 0x00


	//----- nvinfo : EIATTR_KPARAM_INFO
	.align		4
.L_285:
        /*0028*/ 	.byte	0x04, 0x17
        /*002a*/ 	.short	(.L_287 - .L_286)
.L_286:
        /*002c*/ 	.word	0x00000000
        /*0030*/ 	.short	0x0001
        /*0032*/ 	.short	0x0008
        /*0034*/ 	.byte	0x00, 0xf0, 0x21, 0x00


	//----- nvinfo : EIATTR_KPARAM_INFO
	.align		4
.L_287:
        /*0038*/ 	.byte	0x04, 0x17
        /*003a*/ 	.short	(.L_289 - .L_288)
.L_288:
        /*003c*/ 	.word	0x00000000
        /*0040*/ 	.short	0x0000
        /*0042*/ 	.short	0x0000
        /*0044*/ 	.byte	0x00, 0xf5, 0x21, 0x00


	//----- nvinfo : EIATTR_SPARSE_MMA_MASK
	.align		4
.L_289:
        /*0048*/ 	.byte	0x03, 0x50
        /*004a*/ 	.short	0x0000


	//----- nvinfo : EIATTR_MAXREG_COUNT
	.align		4
        /*004c*/ 	.byte	0x03, 0x1b
        /*004e*/ 	.short	0x00ff


	//----- nvinfo : EIATTR_MERCURY_ISA_VERSION
	.align		4
        /*0050*/ 	.byte	0x03, 0x5f
        /*0052*/ 	.short	0x0101


	//----- nvinfo : EIATTR_VRC_CTA_INIT_COUNT
	.align		4
        /*0054*/ 	.byte	0x02, 0x4a
	.zero		1
	.zero		1


	//----- nvinfo : EIATTR_EXIT_INSTR_OFFSETS
	.align		4
        /*0058*/ 	.byte	0x04, 0x1c
        /*005a*/ 	.short	(.L_291 - .L_290)


	//   ....[0]....
.L_290:
        /*005c*/ 	.word	0x00000110


	//----- nvinfo : EIATTR_CBANK_PARAM_SIZE
	.align		4
.L_291:
        /*0060*/ 	.byte	0x03, 0x19
        /*0062*/ 	.short	0x0018


	//----- nvinfo : EIATTR_PARAM_CBANK
	.align		4
        /*0064*/ 	.byte	0x04, 0x0a
        /*0066*/ 	.short	(.L_293 - .L_292)
	.align		4
.L_292:
        /*0068*/ 	.word	index@(.nv.constant0._Z10surfDwriteI4int4EvPT_yii)
        /*006c*/ 	.short	0x0380
        /*006e*/ 	.short	0x0018


	//----- nvinfo : EIATTR_SW_WAR
	.align		4
.L_293:
        /*0070*/ 	.byte	0x04, 0x36
        /*0072*/ 	.short	(.L_295 - .L_294)
.L_294:
        /*0074*/ 	.word	0x00000008
.L_295:


//--------------------- .nv.info._Z10surfDwriteI6float4EvPT_yi --------------------------
	.section	.nv.info._Z10surfDwriteI6float4EvPT_yi,"",@"SHT_CUDA_INFO"
	.sectionflags	@""
	.align	4


	//----- nvinfo : EIATTR_CUDA_API_VERSION
	.align		4
        /*0000*/ 	.byte	0x04, 0x37
        /*0002*/ 	.short	(.L_297 - .L_296)
.L_296:
        /*0004*/ 	.word	0x00000082


	//----- nvinfo : EIATTR_KPARAM_INFO
	.align		4
.L_297:
        /*0008*/ 	.byte	0x04, 0x17
        /*000a*/ 	.short	(.L_299 - .L_298)
.L_298:
        /*000c*/ 	.word	0x00000000
        /*0010*/ 	.short	0x0002
        /*0012*/ 	.short	0x0010
        /*0014*/ 	.byte	0x00, 0xf0, 0x11, 0x00


	//----- nvinfo : EIATTR_KPARAM_INFO
	.align		4
.L_299:
        /*0018*/ 	.byte	0x04, 0x17
        /*001a*/ 	.short	(.L_301 - .L_300)
.L_300:
        /*001c*/ 	.word	0x00000000
        /*0020*/ 	.short	0x0001
        /*0022*/ 	.short	0x0008
        /*0024*/ 	.byte	0x00, 0xf0, 0x21, 0x00


	//----- nvinfo : EIATTR_KPARAM_INFO
	.align		4
.L_301:
        /*0028*/ 	.byte	0x04, 0x17
        /*002a*/ 	.short	(.L_303 - .L_302)
.L_302:
        /*002c*/ 	.word	0x00000000
        /*0030*/ 	.short	0x0000
        /*0032*/ 	.short	0x0000
        /*0034*/ 	.byte	0x00, 0xf5, 0x21, 0x00


	//----- nvinfo : EIATTR_SPARSE_MMA_MASK
	.align		4
.L_303:
        /*0038*/ 	.byte	0x03, 0x50
        /*003a*/ 	.short	0x0000


	//----- nvinfo : EIATTR_MAXREG_COUNT
	.align		4
        /*003c*/ 	.byte	0x03, 0x1b
        /*003e*/ 	.short	0x00ff


	//----- nvinfo : EIATTR_MERCURY_ISA_VERSION
	.align		4
        /*0040*/ 	.byte	0x03, 0x5f
        /*0042*/ 	.short	0x0101


	//----- nvinfo : EIATTR_VRC_CTA_INIT_COUNT
	.align		4
        /*0044*/ 	.byte	0x02, 0x4a
	.zero		1
	.zero		1


	//----- nvinfo : EIATTR_EXIT_INSTR_OFFSETS
	.align		4
        /*0048*/ 	.byte	0x04, 0x1c
        /*004a*/ 	.short	(.L_305 - .L_304)


	//   ....[0]....
.L_304:
        /*004c*/ 	.word	0x000000c0


	//----- nvinfo : EIATTR_CBANK_PARAM_SIZE
	.align		4
.L_305:
        /*0050*/ 	.byte	0x03, 0x19
        /*0052*/ 	.short	0x0014


	//----- nvinfo : EIATTR_PARAM_CBANK
	.align		4
        /*0054*/ 	.byte	0x04, 0x0a
        /*0056*/ 	.short	(.L_307 - .L_306)
	.align		4
.L_306:
        /*0058*/ 	.word	index@(.nv.constant0._Z10surfDwriteI6float4EvPT_yi)
        /*005c*/ 	.short	0x0380
        /*005e*/ 	.short	0x0014


	//----- nvinfo : EIATTR_SW_WAR
	.align		4
.L_307:
        /*0060*/ 	.byte	0x04, 0x36
        /*0062*/ 	.short	(.L_309 - .L_308)
.L_308:
        /*0064*/ 	.word	0x00000008
.L_309:


//--------------------- .nv.info._Z10surfDwriteI7ushort2EvPT_yiii --------------------------
	.section	.nv.info._Z10surfDwriteI7ushort2EvPT_yiii,"",@"SHT_CUDA_INFO"
	.sectionflags	@""
	.align	4


	//----- nvinfo : EIATTR_CUDA_API_VERSION
	.align		4
        /*0000*/ 	.byte	0x04, 0x37
        /*0002*/ 	.short	(.L_311 - .L_310)
.L_310:
        /*0004*/ 	.word	0x00000082


	//----- nvinfo : EIATTR_KPARAM_INFO
	.align		4
.L_311:
        /*0008*/ 	.byte	0x04, 0x17
        /*000a*/ 	.short	(.L_313 - .L_312)
.L_312:
        /*000c*/ 	.word	0x00000000
        /*0010*/ 	.short	0x0004
        /*0012*/ 	.short	0x0018
        /*0014*/ 	.byte	0x00, 0xf0, 0x11, 0x00


	//----- nvinfo : EIATTR_KPARAM_INFO
	.align		4
.L_313:
        /*0018*/ 	.byte	0x04, 0x17
        /*001a*/ 	.short	(.L_315 - .L_314)
.L_314:
        /*001c*/ 	.word	0x00000000
        /*0020*/ 	.short	0x0003
        /*0022*/ 	.short	0x0014
        /*0024*/ 	.byte	0x00, 0xf0, 0x11, 0x00


	//----- nvinfo : EIATTR_KPARAM_INFO
	.align		4
.L_315:
        /*0028*/ 	.byte	0x04, 0x17
        /*002a*/ 	.short	(.L_317 - .L_316)
.L_316:
        /*002c*/ 	.word	0x00000000
        /*0030*/ 	.short	0x0002
        /*0032*/ 	.short	0x0010
        /*0034*/ 	.byte	0x00, 0xf0, 0x11, 0x00


	//----- nvinfo : EIATTR_KPARAM_INFO
	.align		4
.L_317:
        /*0038*/ 	.byte	0x04, 0x17
        /*003a*/ 	.short	(.L_319 - .L_318)
.L_318:
        /*003c*/ 	.word	0x00000000
        /*0040*/ 	.short	0x0001
        /*0042*/ 	.short	0x0008
        /*0044*/ 	.byte	0x00, 0xf0, 0x21, 0x00


	//----- nvinfo : EIATTR_KPARAM_INFO
	.align		4
.L_319:
        /*0048*/ 	.byte	0x04, 0x17
        /*004a*/ 	.short	(.L_321 - .L_320)
.L_320:
        /*004c*/ 	.word	0x00000000
        /*0050*/ 	.short	0x0000
        /*0052*/ 	.short	0x0000
        /*0054*/ 	.byte	0x00, 0xf5, 0x21, 0x00


	//----- nvinfo : EIATTR_SPARSE_MMA_MASK
	.align		4
.L_321:
        /*0058*/ 	.byte	0x03, 0x50
        /*005a*/ 	.short	0x0000


	//----- nvinfo : EIATTR_MAXREG_COUNT
	.align		4
        /*005c*/ 	.byte	0x03, 0x1b
        /*005e*/ 	.short	0x00ff


	//----- nvinfo : EIATTR_MERCURY_ISA_VERSION
	.align		4
        /*0060*/ 	.byte	0x03, 0x5f
        /*0062*/ 	.short	0x0101


	//----- nvinfo : EIATTR_VRC_CTA_INIT_COUNT
	.align		4
        /*0064*/ 	.byte	0x02, 0x4a
	.zero		1
	.zero		1


	//----- nvinfo : EIATTR_EXIT_INSTR_OFFSETS
	.align		4
        /*0068*/ 	.byte	0x04, 0x1c
        /*006a*/ 	.short	(.L_323 - .L_322)


	//   ....[0]....
.L_322:
        /*006c*/ 	.word	0x000000f0


	//----- nvinfo : EIATTR_CBANK_PARAM_SIZE
	.align		4
.L_323:
        /*0070*/ 	.byte	0x03, 0x19
        /*0072*/ 	.short	0x001c


	//----- nvinfo : EIATTR_PARAM_CBANK
	.align		4
        /*0074*/ 	.byte	0x04, 0x0a
        /*0076*/ 	.short	(.L_325 - .L_324)
	.align		4
.L_324:
        /*0078*/ 	.word	index@(.nv.constant0._Z10surfDwriteI7ushort2EvPT_yiii)
        /*007c*/ 	.short	0x0380
        /*007e*/ 	.short	0x001c


	//----- nvinfo : EIATTR_SW_WAR
	.align		4
.L_325:
        /*0080*/ 	.byte	0x04, 0x36
        /*0082*/ 	.short	(.L_327 - .L_326)
.L_326:
        /*0084*/ 	.word	0x00000008
.L_327:


//--------------------- .nv.info._Z10surfDwriteI6uchar2EvPT_yii --------------------------
	.section	.nv.info._Z10surfDwriteI6uchar2EvPT_yii,"",@"SHT_CUDA_INFO"
	.sectionflags	@""
	.align	4


	//----- nvinfo : EIATTR_CUDA_API_VERSION
	.align		4
        /*0000*/ 	.byte	0x04, 0x37
        /*0002*/ 	.short	(.L_329 - .L_328)
.L_328:
        /*0004*/ 	.word	0x00000082


	//----- nvinfo : EIATTR_KPARAM_INFO
	.align		4
.L_329:
        /*0008*/ 	.byte	0x04, 0x17
        /*000a*/ 	.short	(.L_331 - .L_330)
.L_330:
        /*000c*/ 	.word	0x00000000
        /*0010*/ 	.short	0x0003
        /*0012*/ 	.short	0x0014
        /*0014*/ 	.byte	0x00, 0xf0, 0x11, 0x00


	//----- nvinfo : EIATTR_KPARAM_INFO
	.align		4
.L_331:
        /*0018*/ 	.byte	0x04, 0x17
        /*001a*/ 	.short	(.L_333 - .L_332)
.L_332:
        /*001c*/ 	.word	0x00000000
        /*0020*/ 	.short	0x0002
        /*0022*/ 	.short	0x0010
        /*0024*/ 	.byte	0x00, 0xf0, 0x11, 0x00


	//----- nvinfo : EIATTR_KPARAM_INFO
	.align		4
.L_333:
        /*0028*/ 	.byte	0x04, 0x17
        /*002a*/ 	.short	(.L_335 - .L_334)
.L_334:
        /*002c*/ 	.word	0x00000000
        /*0030*/ 	.short	0x0001
        /*0032*/ 	.short	0x0008
        /*0034*/ 	.byte	0x00, 0xf0, 0x21, 0x00


	//----- nvinfo : EIATTR_KPARAM_INFO
	.align		4
.L_335:
        /*0038*/ 	.byte	0x04, 0x17
        /*003a*/ 	.short	(.L_337 - .L_336)
.L_336:
        /*003c*/ 	.word	0x00000000
        /*0040*/ 	.short	0x0000
        /*0042*/ 	.short	0x0000
        /*0044*/ 	.byte	0x00, 0xf5, 0x21, 0x00


	//----- nvinfo : EIATTR_SPARSE_MMA_MASK
	.align		4
.L_337:
        /*0048*/ 	.byte	0x03, 0x50
        /*004a*/ 	.short	0x0000


	//----- nvinfo : EIATTR_MAXREG_COUNT
	.align		4
        /*004c*/ 	.byte	0x03, 0x1b
        /*004e*/ 	.short	0x00ff


	//----- nvinfo : EIATTR_MERCURY_ISA_VERSION
	.align		4
        /*0050*/ 	.byte	0x03, 0x5f
        /*0052*/ 	.short	0x0101


	//----- nvinfo : EIATTR_VRC_CTA_INIT_COUNT
	.align		4
        /*0054*/ 	.byte	0x02, 0x4a
	.zero		1
	.zero		1


	//----- nvinfo : EIATTR_EXIT_INSTR_OFFSETS
	.align		4
        /*0058*/ 	.byte	0x04, 0x1c
        /*005a*/ 	.short	(.L_339 - .L_338)


	//   ....[0]....
.L_338:
        /*005c*/ 	.word	0x00000120


	//----- nvinfo : EIATTR_CBANK_PARAM_SIZE
	.align		4
.L_339:
        /*0060*/ 	.byte	0x03, 0x19
        /*0062*/ 	.short	0x0018


	//----- nvinfo : EIATTR_PARAM_CBANK
	.align		4
        /*0064*/ 	.byte	0x04, 0x0a
        /*0066*/ 	.short	(.L_341 - .L_340)
	.align		4
.L_340:
        /*0068*/ 	.word	index@(.nv.constant0._Z10surfDwriteI6uchar2EvPT_yii)
        /*006c*/ 	.short	0x0380
        /*006e*/ 	.short	0x0018


	//----- nvinfo : EIATTR_SW_WAR
	.align		4
.L_341:
        /*0070*/ 	.byte	0x04, 0x36
        /*0072*/ 	.short	(.L_343 - .L_342)
.L_342:
        /*0074*/ 	.word	0x00000008
.L_343:


//--------------------- .nv.info._Z10surfDwriteI6short1EvPT_yiii --------------------------
	.section	.nv.info._Z10surfDwriteI6short1EvPT_yiii,"",@"SHT_CUDA_INFO"
	.sectionflags	@""
	.align	4


	//----- nvinfo : EIATTR_CUDA_API_VERSION
	.align		4
        /*0000*/ 	.byte	0x04, 0x37
        /*0002*/ 	.short	(.L_345 - .L_344)
.L_344:
        /*0004*/ 	.word	0x00000082


	//----- nvinfo : EIATTR_KPARAM_INFO
	.align		4
.L_345:
        /*0008*/ 	.byte	0x04, 0x17
        /*000a*/ 	.short	(.L_347 - .L_346)
.L_346:
        /*000c*/ 	.word	0x00000000
        /*0010*/ 	.short	0x0004
        /*0012*/ 	.short	0x0018
        /*0014*/ 	.byte	0x00, 0xf0, 0x11, 0x00


	//----- nvinfo : EIATTR_KPARAM_INFO
	.align		4
.L_347:
        /*0018*/ 	.byte	0x04, 0x17
        /*001a*/ 	.short	(.L_349 - .L_348)
.L_348:
        /*001c*/ 	.word	0x00000000
        /*0020*/ 	.short	0x0003
        /*0022*/ 	.short	0x0014
        /*0024*/ 	.byte	0x00, 0xf0, 0x11, 0x00


	//----- nvinfo : EIATTR_KPARAM_INFO
	.align		4
.L_349:
        /*0028*/ 	.byte	0x04, 0x17
        /*002a*/ 	.short	(.L_351 - .L_350)
.L_350:
        /*002c*/ 	.word	0x00000000
        /*0030*/ 	.short	0x0002
        /*0032*/ 	.short	0x0010
        /*0034*/ 	.byte	0x00, 0xf0, 0x11, 0x00


	//----- nvinfo : EIATTR_KPARAM_INFO
	.align		4
.L_351:
        /*0038*/ 	.byte	0x04, 0x17
        /*003a*/ 	.short	(.L_353 - .L_352)
.L_352:
        /*003c*/ 	.word	0x00000000
        /*0040*/ 	.short	0x0001
        /*0042*/ 	.short	0x0008
        /*0044*/ 	.byte	0x00, 0xf0, 0x21, 0x00


	//----- nvinfo : EIATTR_KPARAM_INFO
	.align		4
.L_353:
        /*0048*/ 	.byte	0x04, 0x17
        /*004a*/ 	.short	(.L_355 - .L_354)
.L_354:
        /*004c*/ 	.word	0x00000000
        /*0050*/ 	.short	0x0000
        /*0052*/ 	.short	0x0000
        /*0054*/ 	.byte	0x00, 0xf5, 0x21, 0x00


	//----- nvinfo : EIATTR_SPARSE_MMA_MASK
	.align		4
.L_355:
        /*0058*/ 	.byte	0x03, 0x50
        /*005a*/ 	.short	0x0000


	//----- nvinfo : EIATTR_MAXREG_COUNT
	.align		4
        /*005c*/ 	.byte	0x03, 0x1b
        /*005e*/ 	.short	0x00ff


	//----- nvinfo : EIATTR_MERCURY_ISA_VERSION
	.align		4
        /*0060*/ 	.byte	0x03, 0x5f
        /*0062*/ 	.short	0x0101


	//----- nvinfo : EIATTR_VRC_CTA_INIT_COUNT
	.align		4
        /*0064*/ 	.byte	0x02, 0x4a
	.zero		1
	.zero		1


	//----- nvinfo : EIATTR_EXIT_INSTR_OFFSETS
	.align		4
        /*0068*/ 	.byte	0x04, 0x1c
        /*006a*/ 	.short	(.L_357 - .L_356)


	//   ....[0]....
.L_356:
        /*006c*/ 	.word	0x000000e0


	//----- nvinfo : EIATTR_CBANK_PARAM_SIZE
	.align		4
.L_357:
        /*0070*/ 	.byte	0x03, 0x19
        /*0072*/ 	.short	0x001c


	//----- nvinfo : EIATTR_PARAM_CBANK
	.align		4
        /*0074*/ 	.byte	0x04, 0x0a
        /*0076*/ 	.short	(.L_359 - .L_358)
	.align		4
.L_358:
        /*0078*/ 	.word	index@(.nv.constant0._Z10surfDwriteI6short1EvPT_yiii)
        /*007c*/ 	.short	0x0380
        /*007e*/ 	.short	0x001c


	//----- nvinfo : EIATTR_SW_WAR
	.align		4
.L_359:
        /*0080*/ 	.byte	0x04, 0x36
        /*0082*/ 	.short	(.L_361 - .L_360)
.L_360:
        /*0084*/ 	.word	0x00000008
.L_361:


//--------------------- .nv.info._Z10surfDwriteI4int1EvPT_yii --------------------------
	.section	.nv.info._Z10surfDwriteI4int1EvPT_yii,"",@"SHT_CUDA_INFO"
	.sectionflags	@""
	.align	4


	//----- nvinfo : EIATTR_CUDA_API_VERSION
	.align		4
        /*0000*/ 	.byte	0x04, 0x37
        /*0002*/ 	.short	(.L_363 - .L_362)
.L_362:
        /*0004*/ 	.word	0x00000082


	//----- nvinfo : EIATTR_KPARAM_INFO
	.align		4
.L_363:
        /*0008*/ 	.byte	0x04, 0x17
        /*000a*/ 	.short	(.L_365 - .L_364)
.L_364:
        /*000c*/ 	.word	0x00000000
        /*0010*/ 	.short	0x0003
        /*0012*/ 	.short	0x0014
        /*0014*/ 	.byte	0x00, 0xf0, 0x11, 0x00


	//----- nvinfo : EIATTR_KPARAM_INFO
	.align		4
.L_365:
        /*0018*/ 	.byte	0x04, 0x17
        /*001a*/ 	.short	(.L_367 - .L_366)
.L_366:
        /*001c*/ 	.word	0x00000000
        /*0020*/ 	.short	0x0002
        /*0022*/ 	.short	0x0010
        /*0024*/ 	.byte	0x00, 0xf0, 0x11, 0x00


	//----- nvinfo : EIATTR_KPARAM_INFO
	.align		4
.L_367:
        /*0028*/ 	.byte	0x04, 0x17
        /*002a*/ 	.short	(.L_369 - .L_368)
.L_368:
        /*002c*/ 	.word	0x00000000
        /*0030*/ 	.short	0x0001
        /*0032*/ 	.short	0x0008
        /*0034*/ 	.byte	0x00, 0xf0, 0x21, 0x00


	//----- nvinfo : EIATTR_KPARAM_INFO
	.align		4
.L_369:
        /*0038*/ 	.byte	0x04, 0x17
        /*003a*/ 	.short	(.L_371 - .L_370)
.L_370:
        /*003c*/ 	.word	0x00000000
        /*0040*/ 	.short	0x0000
        /*0042*/ 	.short	0x0000
        /*0044*/ 	.byte	0x00, 0xf5, 0x21, 0x00


	//----- nvinfo : EIATTR_SPARSE_MMA_MASK
	.align		4
.L_371:
        /*0048*/ 	.byte	0x03, 0x50
        /*004a*/ 	.short	0x0000


	//----- nvinfo : EIATTR_MAXREG_COUNT
	.align		4
        /*004c*/ 	.byte	0x03, 0x1b
        /*004e*/ 	.short	0x00ff


	//----- nvinfo : EIATTR_MERCURY_ISA_VERSION
	.align		4
        /*0050*/ 	.byte	0x03, 0x5f
        /*0052*/ 	.short	0x0101


	//----- nvinfo : EIATTR_VRC_CTA_INIT_COUNT
	.align		4
        /*0054*/ 	.byte	0x02, 0x4a
	.zero		1
	.zero		1


	//----- nvinfo : EIATTR_EXIT_INSTR_OFFSETS
	.align		4
        /*0058*/ 	.byte	0x04, 0x1c
        /*005a*/ 	.short	(.L_373 - .L_372)


	//   ....[0]....
.L_372:
        /*005c*/ 	.word	0x00000110


	//----- nvinfo : EIATTR_CBANK_PARAM_SIZE
	.align		4
.L_373:
        /*0060*/ 	.byte	0x03, 0x19
        /*0062*/ 	.short	0x0018


	//----- nvinfo : EIATTR_PARAM_CBANK
	.align		4
        /*0064*/ 	.byte	0x04, 0x0a
        /*0066*/ 	.short	(.L_375 - .L_374)
	.align		4
.L_374:
        /*0068*/ 	.word	index@(.nv.constant0._Z10surfDwriteI4int1EvPT_yii)
        /*006c*/ 	.short	0x0380
        /*006e*/ 	.short	0x0018


	//----- nvinfo : EIATTR_SW_WAR
	.align		4
.L_375:
        /*0070*/ 	.byte	0x04, 0x36
        /*0072*/ 	.short	(.L_377 - .L_376)
.L_376:
        /*0074*/ 	.word	0x00000008
.L_377:


//--------------------- .nv.info._Z10surfDwriteI5char2EvPT_yi --------------------------
	.section	.nv.info._Z10surfDwriteI5char2EvPT_yi,"",@"SHT_CUDA_INFO"
	.sectionflags	@""
	.align	4


	//----- nvinfo : EIATTR_CUDA_API_VERSION
	.align		4
        /*0000*/ 	.byte	0x04, 0x37
        /*0002*/ 	.short	(.L_379 - .L_378)
.L_378:
        /*0004*/ 	.word	0x00000082


	//----- nvinfo : EIATTR_KPARAM_INFO
	.align		4
.L_379:
        /*0008*/ 	.byte	0x04, 0x17
        /*000a*/ 	.short	(.L_381 - .L_380)
.L_380:
        /*000c*/ 	.word	0x00000000
        /*0010*/ 	.short	0x0002
        /*0012*/ 	.short	0x0010
        /*0014*/ 	.byte	0x00, 0xf0, 0x11, 0x00


	//----- nvinfo : EIATTR_KPARAM_INFO
	.align		4
.L_381:
        /*0018*/ 	.byte	0x04, 0x17
        /*001a*/ 	.short	(.L_383 - .L_382)
.L_382:
        /*001c*/ 	.word	0x00000000
        /*0020*/ 	.short	0x0001
        /*0022*/ 	.short	0x0008
        /*0024*/ 	.byte	0x00, 0xf0, 0x21, 0x00


	//----- nvinfo : EIATTR_KPARAM_INFO
	.align		4
.L_383:
        /*0028*/ 	.byte	0x04, 0x17
        /*002a*/ 	.short	(.L_385 - .L_384)
.L_384:
        /*002c*/ 	.word	0x00000000
        /*0030*/ 	.short	0x0000
        /*0032*/ 	.short	0x0000
        /*0034*/ 	.byte	0x00, 0xf5, 0x21, 0x00


	//----- nvinfo : EIATTR_SPARSE_MMA_MASK
	.align		4
.L_385:
        /*0038*/ 	.byte	0x03, 0x50
        /*003a*/ 	.short	0x0000


	//----- nvinfo : EIATTR_MAXREG_COUNT
	.align		4
        /*003c*/ 	.byte	0x03, 0x1b
        /*003e*/ 	.short	0x00ff


	//----- nvinfo : EIATTR_MERCURY_ISA_VERSION
	.align		4
        /*0040*/ 	.byte	0x03, 0x5f
        /*0042*/ 	.short	0x0101


	//----- nvinfo : EIATTR_VRC_CTA_INIT_COUNT
	.align		4
        /*0044*/ 	.byte	0x02, 0x4a
	.zero		1
	.zero		1


	//----- nvinfo : EIATTR_EXIT_INSTR_OFFSETS
	.align		4
        /*0048*/ 	.byte	0x04, 0x1c
        /*004a*/ 	.short	(.L_387 - .L_386)


	//   ....[0]....
.L_386:
        /*004c*/ 	.word	0x000000d0


	//----- nvinfo : EIATTR_CBANK_PARAM_SIZE
	.align		4
.L_387:
        /*0050*/ 	.byte	0x03, 0x19
        /*0052*/ 	.short	0x0014


	//----- nvinfo : EIATTR_PARAM_CBANK
	.align		4
        /*0054*/ 	.byte	0x04, 0x0a
        /*0056*/ 	.short	(.L_389 - .L_388)
	.align		4
.L_388:
        /*0058*/ 	.word	index@(.nv.constant0._Z10surfDwriteI5char2EvPT_yi)
        /*005c*/ 	.short	0x0380
        /*005e*/ 	.short	0x0014


	//----- nvinfo : EIATTR_SW_WAR
	.align		4
.L_389:
        /*0060*/ 	.byte	0x04, 0x36
        /*0062*/ 	.short	(.L_391 - .L_390)
.L_390:
        /*0064*/ 	.word	0x00000008
.L_391:


//--------------------- .nv.info._Z10surfDwriteI5uint1EvPT_yi --------------------------
	.section	.nv.info._Z10surfDwriteI5uint1EvPT_yi,"",@"SHT_CUDA_INFO"
	.sectionflags	@""
	.align	4


	//----- nvinfo : EIATTR_CUDA_API_VERSION
	.align		4
        /*0000*/ 	.byte	0x04, 0x37
        /*0002*/ 	.short	(.L_393 - .L_392)
.L_392:
        /*0004*/ 	.word	0x00000082


	//----- nvinfo : EIATTR_KPARAM_INFO
	.align		4
.L_393:
        /*0008*/ 	.byte	0x04, 0x17
        /*000a*/ 	.short	(.L_395 - .L_394)
.L_394:
        /*000c*/ 	.word	0x00000000
        /*0010*/ 	.short	0x0002
        /*0012*/ 	.short	0x0010
        /*0014*/ 	.byte	0x00, 0xf0, 0x11, 0x00


	//----- nvinfo : EIATTR_KPARAM_INFO
	.align		4
.L_395:
        /*0018*/ 	.byte	0x04, 0x17
        /*001a*/ 	.short	(.L_397 - .L_396)
.L_396:
        /*001c*/ 	.word	0x00000000
        /*0020*/ 	.short	0x0001
        /*0022*/ 	.short	0x0008
        /*0024*/ 	.byte	0x00, 0xf0, 0x21, 0x00


	//----- nvinfo : EIATTR_KPARAM_INFO
	.align		4
.L_397:
        /*0028*/ 	.byte	0x04, 0x17
        /*002a*/ 	.short	(.L_399 - .L_398)
.L_398:
        /*002c*/ 	.word	0x00000000
        /*0030*/ 	.short	0x0000
        /*0032*/ 	.short	0x0000
        /*0034*/ 	.byte	0x00, 0xf5, 0x21, 0x00


	//----- nvinfo : EIATTR_SPARSE_MMA_MASK
	.align		4
.L_399:
        /*0038*/ 	.byte	0x03, 0x50
        /*003a*/ 	.short	0x0000


	//----- nvinfo : EIATTR_MAXREG_COUNT
	.align		4
        /*003c*/ 	.byte	0x03, 0x1b
        /*003e*/ 	.short	0x00ff


	//----- nvinfo : EIATTR_MERCURY_ISA_VERSION
	.align		4
        /*0040*/ 	.byte	0x03, 0x5f
        /*0042*/ 	.short	0x0101


	//----- nvinfo : EIATTR_VRC_CTA_INIT_COUNT
	.align		4
        /*0044*/ 	.byte	0x02, 0x4a
	.zero		1
	.zero		1


	//----- nvinfo : EIATTR_EXIT_INSTR_OFFSETS
	.align		4
        /*0048*/ 	.byte	0x04, 0x1c
        /*004a*/ 	.short	(.L_401 - .L_400)


	//   ....[0]....
.L_400:
        /*004c*/ 	.word	0x000000c0


	//----- nvinfo : EIATTR_CBANK_PARAM_SIZE
	.align		4
.L_401:
        /*0050*/ 	.byte	0x03, 0x19
        /*0052*/ 	.short	0x0014


	//----- nvinfo : EIATTR_PARAM_CBANK
	.align		4
        /*0054*/ 	.byte	0x04, 0x0a
        /*0056*/ 	.short	(.L_403 - .L_402)
	.align		4
.L_402:
        /*0058*/ 	.word	index@(.nv.constant0._Z10surfDwriteI5uint1EvPT_yi)
        /*005c*/ 	.short	0x0380
        /*005e*/ 	.short	0x0014


	//----- nvinfo : EIATTR_SW_WAR
	.align		4
.L_403:
        /*0060*/ 	.byte	0x04, 0x36
        /*0062*/ 	.short	(.L_405 - .L_404)
.L_404:
        /*0064*/ 	.word	0x00000008
.L_405:


//--------------------- .nv.callgraph             --------------------------
	.section	.nv.callgraph,"",@"SHT_CUDA_CALLGRAPH"
	.align	4
	.sectionentsize	8
	.align		4
        /*0000*/ 	.word	0x00000000
	.align		4
        /*0004*/ 	.word	0xffffffff
	.align		4
        /*0008*/ 	.word	0x00000000
	.align		4
        /*000c*/ 	.word	0xfffffffe
	.align		4
        /*0010*/ 	.word	0x00000000
	.align		4
        /*0014*/ 	.word	0xfffffffd
	.align		4
        /*0018*/ 	.word	0x00000000
	.align		4
        /*001c*/ 	.word	0xfffffffc


//--------------------- .text._Z7kernel4I5uint4jEvPT0_yiii --------------------------
	.section	.text._Z7kernel4I5uint4jEvPT0_yiii,"ax",@progbits
	.align	128
        .global         _Z7kernel4I5uint4jEvPT0_yiii
        .type           _Z7kernel4I5uint4jEvPT0_yiii,@function
        .size           _Z7kernel4I5uint4jEvPT0_yiii,(.L_x_58 - _Z7kernel4I5uint4jEvPT0_yiii)
        .other          _Z7kernel4I5uint4jEvPT0_yiii,@"STO_CUDA_ENTRY STV_DEFAULT"
_Z7kernel4I5uint4jEvPT0_yiii:
.text._Z7kernel4I5uint4jEvPT0_yiii:
[----:B------:R-:W-:Y:S08]  /*0000*/  LDC R1, c[0x0][0x37c] ;  /* 0x0000df00ff017b82 */ /* 0x000ff00000000800 */
[----:B------:R-:W0:Y:S01]  /*0010*/  LDC.64 R20, c[0x0][0x390] ;  /* 0x0000e400ff147b82 */ /* 0x000e220000000a00 */
[----:B------:R-:W0:Y:S02]  /*0020*/  LDCU UR4, c[0x0][0x398] ;  /* 0x00007300ff0477ac */ /* 0x000e240008000800 */
[----:B0-----:R-:W-:-:S04]  /*0030*/  VIMNMX3 R0, R21, UR4, R20, PT ;  /* 0x0000000415007c0f */ /* 0x001fc8000b800114 */
[----:B------:R-:W-:-:S13]  /*0040*/  ISETP.GE.AND P0, PT, R0, 0x1, PT ;  /* 0x000000010000780c */ /* 0x000fda0003f06270 */
[----:B------:R-:W-:Y:S05]  /*0050*/  @!P0 EXIT ;  /* 0x000000000000894d */ /* 0x000fea0003800000 */
[C---:B------:R-:W-:Y:S01]  /*0060*/  LOP3.LUT R21, R20.reuse, 0x7ffffffc, RZ, 0xc0, !PT ;  /* 0x7ffffffc14157812 */ /* 0x040fe200078ec0ff */
[----:B------:R-:W-:Y:S01]  /*0070*/  IMAD.MOV.U32 R6, RZ, RZ, RZ ;  /* 0x000000ffff067224 */ /* 0x000fe200078e00ff */
[C---:B------:R-:W-:Y:S01]  /*0080*/  LOP3.LUT R22, R20.reuse, 0x3, RZ, 0xc0, !PT ;  /* 0x0000000314167812 */ /* 0x040fe200078ec0ff */
[----:B------:R-:W-:Y:S01]  /*0090*/  IMAD.SHL.U32 R20, R20, 0x4, RZ ;  /* 0x0000000414147824 */ /* 0x000fe200078e00ff */
[----:B------:R-:W-:Y:S01]  /*00a0*/  IADD3 R7, PT, PT, -R21, RZ, RZ ;  /* 0x000000ff15077210 */ /* 0x000fe20007ffe1ff */
[----:B------:R-:W0:Y:S01]  /*00b0*/  LDCU.64 UR4, c[0x0][0x358] ;  /* 0x00006b00ff0477ac */ /* 0x000e220008000a00 */
[----:B------:R-:W-:-:S05]  /*00c0*/  NOP ;  /* 0x0000000000007918 */ /* 0x000fca0000000000 */
.L_x_4:
[----:B-12---:R-:W-:-:S07]  /*00d0*/  IMAD.MOV.U32 R5, RZ, RZ, RZ ;  /* 0x000000ffff057224 */ /* 0x006fce00078e00ff */
.L_x_3:
[----:B-1----:R-:W1:Y:S01]  /*00e0*/  LDC.64 R2, c[0x0][0x390] ;  /* 0x0000e400ff027b82 */ /* 0x002e620000000a00 */
[----:B------:R-:W-:Y:S01]  /*00f0*/  HFMA2 R27, -RZ, RZ, 0, 0 ;  /* 0x00000000ff1b7431 */ /* 0x000fe200000001ff */
[----:B-1----:R-:W-:Y:S01]  /*0100*/  ISETP.GE.U32.AND P0, PT, R2, 0x4, PT ;  /* 0x000000040200780c */ /* 0x002fe20003f06070 */
[----:B------:R-:W-:-:S12]  /*0110*/  IMAD R0, R6, R3, R5 ;  /* 0x0000000306007224 */ /* 0x000fd800078e0205 */
[----:B--2---:R-:W-:Y:S05]  /*0120*/  @!P0 BRA `(.L_x_0) ;  /* 0x0000000000a48947 */ /* 0x004fea0003800000 */
[----:B------:R-:W1:Y:S01]  /*0130*/  LDC.64 R26, c[0x0][0x380] ;  /* 0x0000e000ff1a7b82 */ /* 0x000e620000000a00 */
[----:B------:R-:W-:Y:S01]  /*0140*/  IMAD R23, R20, R0, RZ ;  /* 0x0000000014177224 */ /* 0x000fe200078e02ff */
[----:B------:R-:W-:Y:S01]  /*0150*/  MOV R25, R7 ;  /* 0x0000000700197202 */ /* 0x000fe20000000f00 */
[----:B------:R-:W-:-:S07]  /*0160*/  IMAD.MOV.U32 R24, RZ, RZ, 0x20 ;  /* 0x00000020ff187424 */ /* 0x000fce00078e00ff */
.L_x_1:
[----:B--2---:R-:W2:Y:S01]  /*0170*/  LDCU UR6, c[0x0][0x388] ;  /* 0x00007100ff0677ac */ /* 0x004ea20008000800 */
[----:B------:R-:W-:-:S04]  /*0180*/  VIADD R4, R24, 0xffffffe0 ;  /* 0xffffffe018047836 */ /* 0x000fc80000000000 */
[----:B--2---:R2:W5:Y:S01]  /*0190*/  SULD.D.BA.3D.128.STRONG.SM.TRAP R12, [R4], UR6 ;  /* 0xb0ff0600040c7f99 */ /* 0x00456200081ead00 */
[----:B------:R-:W-:Y:S01]  /*01a0*/  IADD3 R8, PT, PT, R24, -0x10, RZ ;  /* 0xfffffff018087810 */ /* 0x000fe20007ffe0ff */
[----:B-1----:R-:W-:-:S04]  /*01b0*/  IMAD.WIDE R28, R23, 0x4, R26 ;  /* 0x00000004171c7825 */ /* 0x002fc800078e021a */
[----:B------:R-:W-:Y:S02]  /*01c0*/  VIADD R16, R24, 0x10 ;  /* 0x0000001018107836 */ /* 0x000fe40000000000 */
[----:B--2---:R-:W-:-:S04]  /*01d0*/  IMAD.MOV.U32 R4, RZ, RZ, R8 ;  /* 0x000000ffff047224 */ /* 0x004fc800078e0008 */
[----:B------:R1:W5:Y:S02]  /*01e0*/  SULD.D.BA.3D.128.STRONG.SM.TRAP R8, [R4], UR6 ;  /* 0xb0ff060004087f99 */ /* 0x00036400081ead00 */
[----:B-1----:R-:W-:Y:S01]  /*01f0*/  MOV R4, R24 ;  /* 0x0000001800047202 */ /* 0x002fe20000000f00 */
[----:B------:R-:W-:-:S04]  /*0200*/  DEPBAR.LE SB5, 0x1 ;  /* 0x0000d0400000791a */ /* 0x000fc80000000000 */
[----:B0-----:R-:W-:Y:S04]  /*0210*/  STG.E desc[UR4][R28.64], R12 ;  /* 0x0000000c1c007986 */ /* 0x001fe8000c101904 */
[----:B------:R-:W-:Y:S04]  /*0220*/  STG.E desc[UR4][R28.64+0x4], R13 ;  /* 0x0000040d1c007986 */ /* 0x000fe8000c101904 */
[----:B------:R-:W-:Y:S04]  /*0230*/  STG.E desc[UR4][R28.64+0x8], R14 ;  /* 0x0000080e1c007986 */ /* 0x000fe8000c101904 */
[----:B------:R0:W-:Y:S02]  /*0240*/  STG.E desc[UR4][R28.64+0xc], R15 ;  /* 0x00000c0f1c007986 */ /* 0x0001e4000c101904 */
[----:B0-----:R0:W5:Y:S01]  /*0250*/  SULD.D.BA.3D.128.STRONG.SM.TRAP R12, [R4], UR6 ;  /* 0xb0ff0600040c7f99 */ /* 0x00116200081ead00 */
[----:B------:R-:W-:Y:S01]  /*0260*/  VIADD R25, R25, 0x4 ;  /* 0x0000000419197836 */ /* 0x000fe20000000000 */
[----:B------:R-:W-:-:S04]  /*0270*/  DEPBAR.LE SB5, 0x1 ;  /* 0x0000d0400000791a */ /* 0x000fc80000000000 */
[----:B------:R2:W-:Y:S01]  /*0280*/  STG.E desc[UR4][R28.64+0x10], R8 ;  /* 0x000010081c007986 */ /* 0x0005e2000c101904 */
[----:B------:R-:W-:-:S03]  /*0290*/  IADD3 R23, PT, PT, R23, 0x10, RZ ;  /* 0x0000001017177810 */ /* 0x000fc60007ffe0ff */
[----:B------:R2:W-:Y:S01]  /*02a0*/  STG.E desc[UR4][R28.64+0x14], R9 ;  /* 0x000014091c007986 */ /* 0x0005e2000c101904 */
[----:B0-----:R-:W-:-:S04]  /*02b0*/  MOV R4, R16 ;  /* 0x0000001000047202 */ /* 0x001fc80000000f00 */
[----:B------:R-:W5:Y:S01]  /*02c0*/  SULD.D.BA.3D.128.STRONG.SM.TRAP R16, [R4], UR6 ;  /* 0xb0ff060004107f99 */ /* 0x000f6200081ead00 */
[----:B------:R-:W-:Y:S01]  /*02d0*/  ISETP.NE.AND P0, PT, R25, RZ, PT ;  /* 0x000000ff1900720c */ /* 0x000fe20003f05270 */
[----:B------:R2:W-:Y:S01]  /*02e0*/  STG.E desc[UR4][R28.64+0x18], R10 ;  /* 0x0000180a1c007986 */ /* 0x0005e2000c101904 */
[----:B------:R-:W-:-:S03]  /*02f0*/  VIADD R24, R24, 0x40 ;  /* 0x0000004018187836 */ /* 0x000fc60000000000 */
[----:B------:R2:W-:Y:S01]  /*0300*/  STG.E desc[UR4][R28.64+0x1c], R11 ;  /* 0x00001c0b1c007986 */ /* 0x0005e2000c101904 */
[----:B------:R-:W-:-:S04]  /*0310*/  DEPBAR.LE SB5, 0x1 ;  /* 0x0000d0400000791a */ /* 0x000fc80000000000 */
[----:B------:R2:W-:Y:S04]  /*0320*/  STG.E desc[UR4][R28.64+0x20], R12 ;  /* 0x0000200c1c007986 */ /* 0x0005e8000c101904 */
[----:B------:R2:W-:Y:S04]  /*0330*/  STG.E desc[UR4][R28.64+0x24], R13 ;  /* 0x0000240d1c007986 */ /* 0x0005e8000c101904 */
[----:B------:R2:W-:Y:S04]  /*0340*/  STG.E desc[UR4][R28.64+0x28], R14 ;  /* 0x0000280e1c007986 */ /* 0x0005e8000c101904 */
[----:B------:R2:W-:Y:S04]  /*0350*/  STG.E desc[UR4][R28.64+0x2c], R15 ;  /* 0x00002c0f1c007986 */ /* 0x0005e8000c101904 */
[----:B-----5:R2:W-:Y:S04]  /*0360*/  STG.E desc[UR4][R28.64+0x30], R16 ;  /* 0x000030101c007986 */ /* 0x0205e8000c101904 */
[----:B------:R2:W-:Y:S04]  /*0370*/  STG.E desc[UR4][R28.64+0x34], R17 ;  /* 0x000034111c007986 */ /* 0x0005e8000c101904 */
[----:B------:R2:W-:Y:S04]  /*0380*/  STG.E desc[UR4][R28.64+0x38], R18 ;  /* 0x000038121c007986 */ /* 0x0005e8000c101904 */
[----:B------:R2:W-:Y:S01]  /*0390*/  STG.E desc[UR4][R28.64+0x3c], R19 ;  /* 0x00003c131c007986 */ /* 0x0005e2000c101904 */
[----:B------:R-:W-:Y:S05]  /*03a0*/  @P0 BRA `(.L_x_1) ;  /* 0xfffffffc00700947 */ /* 0x000fea000383ffff */
[----:B------:R-:W-:-:S07]  /*03b0*/  MOV R27, R21 ;  /* 0x00000015001b7202 */ /* 0x000fce0000000f00 */
.L_x_0:
[----:B------:R-:W-:-:S13]  /*03c0*/  ISETP.NE.AND P0, PT, R22, RZ, PT ;  /* 0x000000ff1600720c */ /* 0x000fda0003f05270 */
[----:B------:R-:W-:Y:S05]  /*03d0*/  @!P0 BRA `(.L_x_2) ;  /* 0x0000000000948947 */ /* 0x000fea0003800000 */
[----:B------:R-:W-:Y:S02]  /*03e0*/  ISETP.NE.AND P0, PT, R22, 0x1, PT ;  /* 0x000000011600780c */ /* 0x000fe40003f05270 */
[----:B------:R-:W-:-:S11]  /*03f0*/  LOP3.LUT P1, RZ, R2, 0x1, RZ, 0xc0, !PT ;  /* 0x0000000102ff7812 */ /* 0x000fd6000782c0ff */
[----:B------:R-:W-:Y:S01]  /*0400*/  VOTEU.ANY UP0, P0 ;  /* 0x0000000000ff7886 */ /* 0x000fe20000000100 */
[C---:B------:R-:W-:Y:S01]  /*0410*/  @P0 IMAD.SHL.U32 R4, R27.reuse, 0x10, RZ ;  /* 0x000000101b040824 */ /* 0x040fe200078e00ff */
[----:B------:R-:W1:Y:S01]  /*0420*/  @P0 LDC.64 R24, c[0x0][0x380] ;  /* 0x0000e000ff180b82 */ /* 0x000e620000000a00 */
[----:B------:R-:W-:Y:S02]  /*0430*/  @P0 IMAD R23, R0, R2, R27 ;  /* 0x0000000200170224 */ /* 0x000fe400078e021b */
[----:B------:R-:W3:Y:S01]  /*0440*/  @UP0 LDCU UR6, c[0x0][0x388] ;  /* 0x00007100ff0607ac */ /* 0x000ee20008000800 */
[----:B--2---:R-:W-:Y:S01]  /*0450*/  @P0 IADD3 R12, PT, PT, R4, 0x10, RZ ;  /* 0x00000010040c0810 */ /* 0x004fe20007ffe0ff */
[----:B------:R-:W-:Y:S01]  /*0460*/  @P0 VIADD R27, R27, 0x2 ;  /* 0x000000021b1b0836 */ /* 0x000fe20000000000 */
[----:B------:R-:W-:-:S05]  /*0470*/  VOTEU.ANY UP0, P1 ;  /* 0x0000000000ff7886 */ /* 0x000fca0000800100 */
[----:B------:R-:W2:Y:S01]  /*0480*/  @UP0 LDCU UR7, c[0x0][0x388] ;  /* 0x00007100ff0707ac */ /* 0x000ea20008000800 */
[----:B------:R-:W-:Y:S01]  /*0490*/  @P1 IMAD.SHL.U32 R16, R27, 0x10, RZ ;  /* 0x000000101b101824 */ /* 0x000fe200078e00ff */
[----:B---3--:R3:W5:Y:S02]  /*04a0*/  @P0 SULD.D.BA.3D.128.STRONG.SM.TRAP R8, [R4], UR6 ;  /* 0xb0ff060004080f99 */ /* 0x00876400081ead00 */
[----:B---3--:R-:W-:-:S04]  /*04b0*/  @P0 MOV R4, R12 ;  /* 0x0000000c00040202 */ /* 0x008fc80000000f00 */
[----:B------:R3:W5:Y:S02]  /*04c0*/  @P0 SULD.D.BA.3D.128.STRONG.SM.TRAP R12, [R4], UR6 ;  /* 0xb0ff0600040c0f99 */ /* 0x00076400081ead00 */
[----:B---3--:R-:W-:-:S04]  /*04d0*/  @P1 MOV R4, R16 ;  /* 0x0000001000041202 */ /* 0x008fc80000000f00 */
[----:B--2---:R-:W5:Y:S01]  /*04e0*/  @P1 SULD.D.BA.3D.128.STRONG.SM.TRAP R16, [R4], UR7 ;  /* 0xb0ff070004101f99 */ /* 0x004f6200081ead00 */
[----:B------:R-:W-:Y:S02]  /*04f0*/  @P1 IMAD R0, R0, R2, R27 ;  /* 0x0000000200001224 */ /* 0x000fe400078e021b */
[----:B------:R-:W2:Y:S01]  /*0500*/  @P1 LDC.64 R26, c[0x0][0x380] ;  /* 0x0000e000ff1a1b82 */ /* 0x000ea20000000a00 */
[----:B------:R-:W-:-:S04]  /*0510*/  @P0 IMAD.SHL.U32 R23, R23, 0x4, RZ ;  /* 0x0000000417170824 */ /* 0x000fc800078e00ff */
[----:B-1----:R-:W-:Y:S01]  /*0520*/  @P0 IMAD.WIDE R24, R23, 0x4, R24 ;  /* 0x0000000417180825 */ /* 0x002fe200078e0218 */
[----:B------:R-:W-:-:S05]  /*0530*/  @P1 SHF.L.U32 R23, R0, 0x2, RZ ;  /* 0x0000000200171819 */ /* 0x000fca00000006ff */
[----:B--2---:R-:W-:Y:S01]  /*0540*/  @P1 IMAD.WIDE R26, R23, 0x4, R26 ;  /* 0x00000004171a1825 */ /* 0x004fe200078e021a */
[----:B------:R-:W-:-:S04]  /*0550*/  DEPBAR.LE SB5, 0x2 ;  /* 0x0000d0800000791a */ /* 0x000fc80000000000 */
[----:B0-----:R1:W-:Y:S04]  /*0560*/  @P0 STG.E desc[UR4][R24.64], R8 ;  /* 0x0000000818000986 */ /* 0x0013e8000c101904 */
[----:B------:R1:W-:Y:S04]  /*0570*/  @P0 STG.E desc[UR4][R24.64+0x4], R9 ;  /* 0x0000040918000986 */ /* 0x0003e8000c101904 */
[----:B------:R1:W-:Y:S04]  /*0580*/  @P0 STG.E desc[UR4][R24.64+0x8], R10 ;  /* 0x0000080a18000986 */ /* 0x0003e8000c101904 */
[----:B------:R1:W-:Y:S01]  /*0590*/  @P0 STG.E desc[UR4][R24.64+0xc], R11 ;  /* 0x00000c0b18000986 */ /* 0x0003e2000c101904 */
[----:B------:R-:W-:-:S04]  /*05a0*/  DEPBAR.LE SB5, 0x1 ;  /* 0x0000d0400000791a */ /* 0x000fc80000000000 */
[----:B------:R1:W-:Y:S04]  /*05b0*/  @P0 STG.E desc[UR4][R24.64+0x10], R12 ;  /* 0x0000100c18000986 */ /* 0x0003e8000c101904 */
[----:B------:R1:W-:Y:S04]  /*05c0*/  @P0 STG.E desc[UR4][R24.64+0x14], R13 ;  /* 0x0000140d18000986 */ /* 0x0003e8000c101904 */
[----:B------:R1:W-:Y:S04]  /*05d0*/  @P0 STG.E desc[UR4][R24.64+0x18], R14 ;  /* 0x0000180e18000986 */ /* 0x0003e8000c101904 */
[----:B------:R1:W-:Y:S04]  /*05e0*/  @P0 STG.E desc[UR4][R24.64+0x1c], R15 ;  /* 0x00001c0f18000986 */ /* 0x0003e8000c101904 */
[----:B-----5:R1:W-:Y:S04]  /*05f0*/  @P1 STG.E desc[UR4][R26.64], R16 ;  /* 0x000000101a001986 */ /* 0x0203e8000c101904 */
[----:B------:R1:W-:Y:S04]  /*0600*/  @P1 STG.E desc[UR4][R26.64+0x4], R17 ;  /* 0x000004111a001986 */ /* 0x0003e8000c101904 */
[----:B------:R1:W-:Y:S04]  /*0610*/  @P1 STG.E desc[UR4][R26.64+0x8], R18 ;  /* 0x000008121a001986 */ /* 0x0003e8000c101904 */
[----:B------:R1:W-:Y:S02]  /*0620*/  @P1 STG.E desc[UR4][R26.64+0xc], R19 ;  /* 0x00000c131a001986 */ /* 0x0003e4000c101904 */
.L_x_2:
[----:B------:R-:W-:-:S05]  /*0630*/  VIADD R5, R5, 0x1 ;  /* 0x0000000105057836 */ /* 0x000fca0000000000 */
[----:B------:R-:W-:-:S13]  /*0640*/  ISETP.NE.AND P0, PT, R5, R3, PT ;  /* 0x000000030500720c */ /* 0x000fda0003f05270 */
[----:B------:R-:W-:Y:S05]  /*0650*/  @P0 BRA `(.L_x_3) ;  /* 0xfffffff800a00947 */ /* 0x000fea000383ffff */
[----:B------:R-:W3:Y:S01]  /*0660*/  LDCU UR6, c[0x0][0x398] ;  /* 0x00007300ff0677ac */ /* 0x000ee20008000800 */
[----:B------:R-:W-:-:S04]  /*0670*/  IADD3 R6, PT, PT, R6, 0x1, RZ ;  /* 0x0000000106067810 */ /* 0x000fc80007ffe0ff */
[----:B---3--:R-:W-:-:S13]  /*0680*/  ISETP.NE.AND P0, PT, R6, UR6, PT ;  /* 0x0000000606007c0c */ /* 0x008fda000bf05270 */
[----:B------:R-:W-:Y:S05]  /*0690*/  @P0 BRA `(.L_x_4) ;  /* 0xfffffff8008c0947 */ /* 0x000fea000383ffff */
[----:B0-----:R-:W-:Y:S05]  /*06a0*/  EXIT ;  /* 0x000000000000794d */ /* 0x001fea0003800000 */
.L_x_5:
[----:B------:R-:W-:-:S00]  /*06b0*/  BRA `(.L_x_5) ;  /* 0xfffffffc00fc7947 */ /* 0x000fc0000383ffff */
[----:B------:R-:W-:-:S00]  /*06c0*/  NOP ;  /* 0x0000000000007918 */ /* 0x000fc00000000000 */
        /* <DEDUP_REMOVED lines=11> */
.L_x_58:


//--------------------- .text._Z7kernel4I4int4iEvPT0_yii --------------------------
	.section	.text._Z7kernel4I4int4iEvPT0_yii,"ax",@progbits
	.align	128
        .global         _Z7kernel4I4int4iEvPT0_yii
        .type           _Z7kernel4I4int4iEvPT0_yii,@function
        .size           _Z7kernel4I4int4iEvPT0_yii,(.L_x_59 - _Z7kernel4I4int4iEvPT0_yii)
        .other          _Z7kernel4I4int4iEvPT0_yii,@"STO_CUDA_ENTRY STV_DEFAULT"
_Z7kernel4I4int4iEvPT0_yii:
.text._Z7kernel4I4int4iEvPT0_yii:
[----:B------:R-:W-:Y:S08]  /*0000*/  LDC R1, c[0x0][0x37c] ;  /* 0x0000df00ff017b82 */ /* 0x000ff00000000800 */
[----:B------:R-:W0:Y:S02]  /*0010*/  LDC.64 R22, c[0x0][0x390] ;  /* 0x0000e400ff167b82 */ /* 0x000e240000000a00 */
[----:B0-----:R-:W-:-:S04]  /*0020*/  VIMNMX R0, PT, PT, R23, R22, PT ;  /* 0x0000001617007248 */ /* 0x001fc80003fe0100 */
        /* <DEDUP_REMOVED lines=9> */
.L_x_9:
[----:B-1----:R-:W1:Y:S01]  /*00c0*/  LDC R2, c[0x0][0x390] ;  /* 0x0000e400ff027b82 */ /* 0x002e620000000800 */
[----:B------:R-:W-:Y:S01]  /*00d0*/  IMAD.MOV.U32 R20, RZ, RZ, RZ ;  /* 0x000000ffff147224 */ /* 0x000fe200078e00ff */
[----:B-1----:R-:W-:-:S13]  /*00e0*/  ISETP.GE.U32.AND P0, PT, R2, 0x4, PT ;  /* 0x000000040200780c */ /* 0x002fda0003f06070 */
[----:B--2---:R-:W-:Y:S05]  /*00f0*/  @!P0 BRA `(.L_x_6) ;  /* 0x0000000000bc8947 */ /* 0x004fea0003800000 */
[----:B------:R-:W1:Y:S01]  /*0100*/  LDC.64 R28, c[0x0][0x380] ;  /* 0x0000e000ff1c7b82 */ /* 0x000e620000000a00 */
[----:B------:R-:W-:Y:S01]  /*0110*/  IMAD R26, R22, R21, 0x8 ;  /* 0x00000008161a7424 */ /* 0x000fe200078e0215 */
[----:B------:R-:W-:Y:S01]  /*0120*/  MOV R27, R0 ;  /* 0x00000000001b7202 */ /* 0x000fe20000000f00 */
[----:B------:R-:W-:-:S07]  /*0130*/  IMAD.MOV.U32 R24, RZ, RZ, 0x20 ;  /* 0x00000020ff187424 */ /* 0x000fce00078e00ff */
.L_x_7:
[----:B--2---:R-:W2:Y:S01]  /*0140*/  LDCU UR6, c[0x0][0x388] ;  /* 0x00007100ff0677ac */ /* 0x004ea20008000800 */
[C---:B------:R-:W-:Y:S01]  /*0150*/  IADD3 R20, PT, PT, R24.reuse, -0x20, RZ ;  /* 0xffffffe018147810 */ /* 0x040fe20007ffe0ff */
[----:B------:R-:W-:Y:S01]  /*0160*/  IMAD.MOV.U32 R9, RZ, RZ, R21 ;  /* 0x000000ffff097224 */ /* 0x000fe200078e0015 */
[C---:B------:R-:W-:Y:S01]  /*0170*/  IADD3 R8, PT, PT, R24.reuse, -0x10, RZ ;  /* 0xfffffff018087810 */ /* 0x040fe20007ffe0ff */
[----:B------:R-:W-:Y:S01]  /*0180*/  VIADD R16, R24, 0x10 ;  /* 0x0000001018107836 */ /* 0x000fe20000000000 */
[-C--:B------:R-:W-:Y:S02]  /*0190*/  MOV R17, R21.reuse ;  /* 0x0000001500117202 */ /* 0x080fe40000000f00 */
[----:B------:R-:W-:Y:S01]  /*01a0*/  MOV R25, R21 ;  /* 0x0000001500197202 */ /* 0x000fe20000000f00 */
[----:B--2---:R-:W5:Y:S01]  /*01b0*/  SULD.D.BA.2D.128.STRONG.SM.TRAP R4, [R20], UR6 ;  /* 0x70ff060014047f99 */ /* 0x004f6200081ead00 */
[----:B------:R-:W5:Y:S02]  /*01c0*/  SULD.D.BA.2D.128.STRONG.SM.TRAP R8, [R8], UR6 ;  /* 0x70ff060008087f99 */ /* 0x000f6400081ead00 */
[----:B------:R2:W5:Y:S01]  /*01d0*/  SULD.D.BA.2D.128.STRONG.SM.TRAP R12, [R24], UR6 ;  /* 0x70ff0600180c7f99 */ /* 0x00056200081ead00 */
[----:B------:R-:W5:Y:S01]  /*01e0*/  SULD.D.BA.2D.128.STRONG.SM.TRAP R16, [R16], UR6 ;  /* 0x70ff060010107f99 */ /* 0x000f6200081ead00 */
[----:B------:R-:W-:-:S02]  /*01f0*/  VIADD R27, R27, 0x4 ;  /* 0x000000041b1b7836 */ /* 0x000fc40000000000 */
[C---:B------:R-:W-:Y:S01]  /*0200*/  VIADD R31, R26.reuse, 0xfffffff8 ;  /* 0xfffffff81a1f7836 */ /* 0x040fe20000000000 */
[C---:B------:R-:W-:Y:S01]  /*0210*/  IADD3 R35, PT, PT, R26.reuse, 0x4, RZ ;  /* 0x000000041a237810 */ /* 0x040fe20007ffe0ff */
[----:B------:R-:W-:Y:S01]  /*0220*/  VIADD R33, R26, 0xfffffffc ;  /* 0xfffffffc1a217836 */ /* 0x000fe20000000000 */
[----:B------:R-:W-:Y:S01]  /*0230*/  ISETP.NE.AND P0, PT, R27, RZ, PT ;  /* 0x000000ff1b00720c */ /* 0x000fe20003f05270 */
[----:B-1----:R-:W-:-:S04]  /*0240*/  IMAD.WIDE.U32 R30, R31, 0x4, R28 ;  /* 0x000000041f1e7825 */ /* 0x002fc800078e001c */
[----:B------:R-:W-:-:S04]  /*0250*/  IMAD.WIDE.U32 R32, R33, 0x4, R28 ;  /* 0x0000000421207825 */ /* 0x000fc800078e001c */
[----:B------:R-:W-:-:S04]  /*0260*/  IMAD.WIDE.U32 R34, R35, 0x4, R28 ;  /* 0x0000000423227825 */ /* 0x000fc800078e001c */
[----:B--2---:R-:W-:Y:S01]  /*0270*/  VIADD R24, R24, 0x40 ;  /* 0x0000004018187836 */ /* 0x004fe20000000000 */
[----:B------:R-:W-:-:S04]  /*0280*/  DEPBAR.LE SB5, 0x3 ;  /* 0x0000d0c00000791a */ /* 0x000fc80000000000 */
[----:B0-----:R-:W-:Y:S04]  /*0290*/  STG.E desc[UR4][R30.64], R4 ;  /* 0x000000041e007986 */ /* 0x001fe8000c101904 */
[----:B------:R0:W-:Y:S04]  /*02a0*/  STG.E desc[UR4][R30.64+0x4], R5 ;  /* 0x000004051e007986 */ /* 0x0001e8000c101904 */
[----:B------:R2:W-:Y:S04]  /*02b0*/  STG.E desc[UR4][R30.64+0x8], R6 ;  /* 0x000008061e007986 */ /* 0x0005e8000c101904 */
[----:B------:R2:W-:Y:S01]  /*02c0*/  STG.E desc[UR4][R30.64+0xc], R7 ;  /* 0x00000c071e007986 */ /* 0x0005e2000c101904 */
[----:B0-----:R-:W-:Y:S01]  /*02d0*/  IMAD.WIDE.U32 R4, R26, 0x4, R28 ;  /* 0x000000041a047825 */ /* 0x001fe200078e001c */
[----:B------:R-:W-:-:S04]  /*02e0*/  DEPBAR.LE SB5, 0x2 ;  /* 0x0000d0800000791a */ /* 0x000fc80000000000 */
[----:B------:R2:W-:Y:S04]  /*02f0*/  STG.E desc[UR4][R32.64], R8 ;  /* 0x0000000820007986 */ /* 0x0005e8000c101904 */
[----:B------:R2:W-:Y:S04]  /*0300*/  STG.E desc[UR4][R32.64+0x4], R9 ;  /* 0x0000040920007986 */ /* 0x0005e8000c101904 */
[----:B------:R2:W-:Y:S04]  /*0310*/  STG.E desc[UR4][R32.64+0x8], R10 ;  /* 0x0000080a20007986 */ /* 0x0005e8000c101904 */
[----:B------:R2:W-:Y:S01]  /*0320*/  STG.E desc[UR4][R32.64+0xc], R11 ;  /* 0x00000c0b20007986 */ /* 0x0005e2000c101904 */
[----:B------:R-:W-:-:S04]  /*0330*/  DEPBAR.LE SB5, 0x1 ;  /* 0x0000d0400000791a */ /* 0x000fc80000000000 */
[----:B------:R2:W-:Y:S04]  /*0340*/  STG.E desc[UR4][R4.64], R12 ;  /* 0x0000000c04007986 */ /* 0x0005e8000c101904 */
[----:B------:R2:W-:Y:S04]  /*0350*/  STG.E desc[UR4][R4.64+0x4], R13 ;  /* 0x0000040d04007986 */ /* 0x0005e8000c101904 */
[----:B------:R2:W-:Y:S04]  /*0360*/  STG.E desc[UR4][R4.64+0x8], R14 ;  /* 0x0000080e04007986 */ /* 0x0005e8000c101904 */
[----:B------:R2:W-:Y:S01]  /*0370*/  STG.E desc[UR4][R4.64+0xc], R15 ;  /* 0x00000c0f04007986 */ /* 0x0005e2000c101904 */
[----:B------:R-:W-:-:S03]  /*0380*/  IADD3 R26, PT, PT, R26, 0x10, RZ ;  /* 0x000000101a1a7810 */ /* 0x000fc60007ffe0ff */
[----:B-----5:R2:W-:Y:S04]  /*0390*/  STG.E desc[UR4][R34.64], R16 ;  /* 0x0000001022007986 */ /* 0x0205e8000c101904 */
[----:B------:R2:W-:Y:S04]  /*03a0*/  STG.E desc[UR4][R34.64+0x4], R17 ;  /* 0x0000041122007986 */ /* 0x0005e8000c101904 */
[----:B------:R2:W-:Y:S04]  /*03b0*/  STG.E desc[UR4][R34.64+0x8], R18 ;  /* 0x0000081222007986 */ /* 0x0005e8000c101904 */
[----:B------:R2:W-:Y:S01]  /*03c0*/  STG.E desc[UR4][R34.64+0xc], R19 ;  /* 0x00000c1322007986 */ /* 0x0005e2000c101904 */
[----:B------:R-:W-:Y:S05]  /*03d0*/  @P0 BRA `(.L_x_7) ;  /* 0xfffffffc00580947 */ /* 0x000fea000383ffff */
[----:B------:R-:W-:-:S07]  /*03e0*/  MOV R20, R3 ;  /* 0x0000000300147202 */ /* 0x000fce0000000f00 */
.L_x_6:
[----:B------:R-:W-:-:S13]  /*03f0*/  ISETP.NE.AND P0, PT, R23, RZ, PT ;  /* 0x000000ff1700720c */ /* 0x000fda0003f05270 */
[----:B------:R-:W-:Y:S05]  /*0400*/  @!P0 BRA `(.L_x_8) ;  /* 0x0000000000a08947 */ /* 0x000fea0003800000 */
[----:B------:R-:W-:Y:S01]  /*0410*/  ISETP.NE.AND P0, PT, R23, 0x1, PT ;  /* 0x000000011700780c */ /* 0x000fe20003f05270 */
[--C-:B--2---:R-:W-:Y:S01]  /*0420*/  IMAD.MOV.U32 R9, RZ, RZ, R21.reuse ;  /* 0x000000ffff097224 */ /* 0x104fe200078e0015 */
[----:B------:R-:W-:Y:S01]  /*0430*/  LOP3.LUT P1, RZ, R2, 0x1, RZ, 0xc0, !PT ;  /* 0x0000000102ff7812 */ /* 0x000fe2000782c0ff */
[----:B------:R-:W-:-:S10]  /*0440*/  IMAD.MOV.U32 R25, RZ, RZ, R21 ;  /* 0x000000ffff197224 */ /* 0x000fd400078e0015 */
[----:B------:R-:W-:Y:S01]  /*0450*/  VOTEU.ANY UP0, P0 ;  /* 0x0000000000ff7886 */ /* 0x000fe20000000100 */
[----:B------:R-:W-:Y:S01]  /*0460*/  @P0 SHF.L.U32 R24, R20, 0x4, RZ ;  /* 0x0000000414180819 */ /* 0x000fe200000006ff */
[----:B------:R-:W-:Y:S01]  /*0470*/  @P0 IMAD R26, R21, R2, R20 ;  /* 0x00000002151a0224 */ /* 0x000fe200078e0214 */
[----:B------:R-:W-:Y:S01]  /*0480*/  MOV R13, R21 ;  /* 0x00000015000d7202 */ /* 0x000fe20000000f00 */
[----:B------:R-:W1:Y:S01]  /*0490*/  @P0 LDC.64 R16, c[0x0][0x380] ;  /* 0x0000e000ff100b82 */ /* 0x000e620000000a00 */
[----:B------:R-:W2:Y:S01]  /*04a0*/  @UP0 LDCU UR6, c[0x0][0x388] ;  /* 0x00007100ff0607ac */ /* 0x000ea20008000800 */
[----:B------:R-:W-:-:S06]  /*04b0*/  VOTEU.ANY UP0, P1 ;  /* 0x0000000000ff7886 */ /* 0x000fcc0000800100 */
[----:B------:R-:W3:Y:S01]  /*04c0*/  @P1 LDC.64 R18, c[0x0][0x380] ;  /* 0x0000e000ff121b82 */ /* 0x000ee20000000a00 */
[----:B------:R-:W4:Y:S01]  /*04d0*/  @UP0 LDCU UR7, c[0x0][0x388] ;  /* 0x00007100ff0707ac */ /* 0x000f220008000800 */
[----:B------:R-:W-:Y:S01]  /*04e0*/  @P0 IADD3 R20, PT, PT, R20, 0x2, RZ ;  /* 0x0000000214140810 */ /* 0x000fe20007ffe0ff */
[----:B------:R-:W-:-:S04]  /*04f0*/  @P0 VIADD R8, R24, 0x10 ;  /* 0x0000001018080836 */ /* 0x000fc80000000000 */
[----:B------:R-:W-:Y:S01]  /*0500*/  @P1 IMAD.SHL.U32 R12, R20, 0x10, RZ ;  /* 0x00000010140c1824 */ /* 0x000fe200078e00ff */
[----:B--2---:R1:W5:Y:S01]  /*0510*/  @P0 SULD.D.BA.2D.128.STRONG.SM.TRAP R4, [R24], UR6 ;  /* 0x70ff060018040f99 */ /* 0x00436200081ead00 */
[----:B------:R-:W5:Y:S04]  /*0520*/  @P0 SULD.D.BA.2D.128.STRONG.SM.TRAP R8, [R8], UR6 ;  /* 0x70ff060008080f99 */ /* 0x000f6800081ead00 */
[----:B----4-:R-:W5:Y:S01]  /*0530*/  @P1 SULD.D.BA.2D.128.STRONG.SM.TRAP R12, [R12], UR7 ;  /* 0x70ff07000c0c1f99 */ /* 0x010f6200081ead00 */
[----:B------:R-:W-:Y:S01]  /*0540*/  @P0 SHF.L.U32 R27, R26, 0x2, RZ ;  /* 0x000000021a1b0819 */ /* 0x000fe200000006ff */
[----:B------:R-:W-:-:S04]  /*0550*/  @P1 IMAD R2, R21, R2, R20 ;  /* 0x0000000215021224 */ /* 0x000fc800078e0214 */
[----:B-1----:R-:W-:Y:S01]  /*0560*/  @P0 IMAD.WIDE.U32 R24, R27, 0x4, R16 ;  /* 0x000000041b180825 */ /* 0x002fe200078e0010 */
[----:B------:R-:W-:-:S03]  /*0570*/  @P1 SHF.L.U32 R29, R2, 0x2, RZ ;  /* 0x00000002021d1819 */ /* 0x000fc600000006ff */
[----:B------:R-:W-:Y:S02]  /*0580*/  @P0 VIADD R27, R27, 0x4 ;  /* 0x000000041b1b0836 */ /* 0x000fe40000000000 */
[----:B---3--:R-:W-:-:S04]  /*0590*/  @P1 IMAD.WIDE.U32 R18, R29, 0x4, R18 ;  /* 0x000000041d121825 */ /* 0x008fc800078e0012 */
[----:B------:R-:W-:Y:S01]  /*05a0*/  @P0 IMAD.WIDE.U32 R16, R27, 0x4, R16 ;  /* 0x000000041b100825 */ /* 0x000fe200078e0010 */
        /* <DEDUP_REMOVED lines=14> */
.L_x_8:
[----:B------:R-:W3:Y:S01]  /*0690*/  LDCU UR6, c[0x0][0x394] ;  /* 0x00007280ff0677ac */ /* 0x000ee20008000800 */
[----:B------:R-:W-:-:S04]  /*06a0*/  IADD3 R21, PT, PT, R21, 0x1, RZ ;  /* 0x0000000115157810 */ /* 0x000fc80007ffe0ff */
[----:B---3--:R-:W-:-:S13]  /*06b0*/  ISETP.NE.AND P0, PT, R21, UR6, PT ;  /* 0x0000000615007c0c */ /* 0x008fda000bf05270 */
[----:B------:R-:W-:Y:S05]  /*06c0*/  @P0 BRA `(.L_x_9) ;  /* 0xfffffff8007c0947 */ /* 0x000fea000383ffff */
[----:B0-----:R-:W-:Y:S05]  /*06d0*/  EXIT ;  /* 0x000000000000794d */ /* 0x001fea0003800000 */
.L_x_10:
        /* <DEDUP_REMOVED lines=10> */
.L_x_59:


//--------------------- .text._Z7kernel4I6float4fEvPT0_yi --------------------------
	.section	.text._Z7kernel4I6float4fEvPT0_yi,"ax",@progbits
	.align	128
        .global         _Z7kernel4I6float4fEvPT0_yi
        .type           _Z7kernel4I6float4fEvPT0_yi,@function
        .size           _Z7kernel4I6float4fEvPT0_yi,(.L_x_60 - _Z7kernel4I6float4fEvPT0_yi)
        .other          _Z7kernel4I6float4fEvPT0_yi,@"STO_CUDA_ENTRY STV_DEFAULT"
_Z7kernel4I6float4fEvPT0_yi:
.text._Z7kernel4I6float4fEvPT0_yi:
[----:B------:R-:W-:Y:S08]  /*0000*/  LDC R1, c[0x0][0x37c] ;  /* 0x0000df00ff017b82 */ /* 0x000ff00000000800 */
[----:B------:R-:W0:Y:S02]  /*0010*/  LDC R26, c[0x0][0x390] ;  /* 0x0000e400ff1a7b82 */ /* 0x000e240000000800 */
[----:B0-----:R-:W-:-:S13]  /*0020*/  ISETP.GE.AND P0, PT, R26, 0x1, PT ;  /* 0x000000011a00780c */ /* 0x001fda0003f06270 */
[----:B------:R-:W-:Y:S05]  /*0030*/  @!P0 EXIT ;  /* 0x000000000000894d */ /* 0x000fea0003800000 */
[C---:B------:R-:W-:Y:S01]  /*0040*/  ISETP.GE.U32.AND P1, PT, R26.reuse, 0x4, PT ;  /* 0x000000041a00780c */ /* 0x040fe20003f26070 */
[----:B------:R-:W0:Y:S01]  /*0050*/  LDCU.64 UR4, c[0x0][0x358] ;  /* 0x00006b00ff0477ac */ /* 0x000e220008000a00 */
[----:B------:R-:W-:Y:S01]  /*0060*/  LOP3.LUT R25, R26, 0x3, RZ, 0xc0, !PT ;  /* 0x000000031a197812 */ /* 0x000fe200078ec0ff */
[----:B------:R-:W-:-:S03]  /*0070*/  IMAD.MOV.U32 R0, RZ, RZ, RZ ;  /* 0x000000ffff007224 */ /* 0x000fc600078e00ff */
[----:B------:R-:W-:-:S07]  /*0080*/  ISETP.NE.AND P0, PT, R25, RZ, PT ;  /* 0x000000ff1900720c */ /* 0x000fce0003f05270 */
[----:B------:R-:W-:Y:S06]  /*0090*/  @!P1 BRA `(.L_x_11) ;  /* 0x0000000000989947 */ /* 0x000fec0003800000 */
[----:B------:R-:W1:Y:S01]  /*00a0*/  LDC.64 R2, c[0x0][0x380] ;  /* 0x0000e000ff027b82 */ /* 0x000e620000000a00 */
[----:B------:R-:W-:Y:S01]  /*00b0*/  LOP3.LUT R0, R26, 0x7ffffffc, RZ, 0xc0, !PT ;  /* 0x7ffffffc1a007812 */ /* 0x000fe200078ec0ff */
[----:B------:R-:W-:Y:S02]  /*00c0*/  HFMA2 R24, -RZ, RZ, 0, 1.9073486328125e-06 ;  /* 0x00000020ff187431 */ /* 0x000fe400000001ff */
[----:B------:R-:W-:Y:S02]  /*00d0*/  IMAD.MOV.U32 R23, RZ, RZ, RZ ;  /* 0x000000ffff177224 */ /* 0x000fe400078e00ff */
[----:B------:R-:W-:-:S07]  /*00e0*/  IMAD.MOV R22, RZ, RZ, -R0 ;  /* 0x000000ffff167224 */ /* 0x000fce00078e0a00 */
.L_x_12:
[----:B--2---:R-:W2:Y:S01]  /*00f0*/  LDCU UR6, c[0x0][0x388] ;  /* 0x00007100ff0677ac */ /* 0x004ea20008000800 */
[C---:B------:R-:W-:Y:S01]  /*0100*/  VIADD R16, R24.reuse, 0xffffffe0 ;  /* 0xffffffe018107836 */ /* 0x040fe20000000000 */
[C---:B------:R-:W-:Y:S01]  /*0110*/  IADD3 R12, PT, PT, R24.reuse, -0x10, RZ ;  /* 0xfffffff0180c7810 */ /* 0x040fe20007ffe0ff */
[----:B------:R-:W-:-:S04]  /*0120*/  VIADD R4, R24, 0x10 ;  /* 0x0000001018047836 */ /* 0x000fc80000000000 */
[----:B--2---:R-:W5:Y:S01]  /*0130*/  SULD.D.BA.1D.128.STRONG.SM.TRAP R16, [R16], UR6 ;  /* 0x10ff060010107f99 */ /* 0x004f6200081ead00 */
[----:B------:R-:W5:Y:S01]  /*0140*/  SULD.D.BA.1D.128.STRONG.SM.TRAP R12, [R12], UR6 ;  /* 0x10ff06000c0c7f99 */ /* 0x000f6200081ead00 */
[----:B------:R2:W5:Y:S01]  /*0150*/  SULD.D.BA.1D.128.STRONG.SM.TRAP R8, [R24], UR6 ;  /* 0x10ff060018087f99 */ /* 0x00056200081ead00 */
[----:B------:R-:W5:Y:S01]  /*0160*/  SULD.D.BA.1D.128.STRONG.SM.TRAP R4, [R4], UR6 ;  /* 0x10ff060004047f99 */ /* 0x000f6200081ead00 */
[----:B------:R-:W-:Y:S01]  /*0170*/  IADD3 R22, PT, PT, R22, 0x4, RZ ;  /* 0x0000000416167810 */ /* 0x000fe20007ffe0ff */
[----:B-1----:R-:W-:-:S03]  /*0180*/  IMAD.WIDE.U32 R20, R23, 0x4, R2 ;  /* 0x0000000417147825 */ /* 0x002fc600078e0002 */
[----:B------:R-:W-:Y:S01]  /*0190*/  ISETP.NE.AND P1, PT, R22, RZ, PT ;  /* 0x000000ff1600720c */ /* 0x000fe20003f25270 */
[----:B------:R-:W-:Y:S01]  /*01a0*/  VIADD R23, R23, 0x10 ;  /* 0x0000001017177836 */ /* 0x000fe20000000000 */
[----:B--2---:R-:W-:Y:S01]  /*01b0*/  IADD3 R24, PT, PT, R24, 0x40, RZ ;  /* 0x0000004018187810 */ /* 0x004fe20007ffe0ff */
[----:B------:R-:W-:-:S04]  /*01c0*/  DEPBAR.LE SB5, 0x3 ;  /* 0x0000d0c00000791a */ /* 0x000fc80000000000 */
[----:B0-----:R2:W-:Y:S04]  /*01d0*/  STG.E desc[UR4][R20.64], R16 ;  /* 0x0000001014007986 */ /* 0x0015e8000c101904 */
        /* <DEDUP_REMOVED lines=18> */
.L_x_11:
[----:B0-----:R-:W-:Y:S05]  /*0300*/  @!P0 EXIT ;  /* 0x000000000000894d */ /* 0x001fea0003800000 */
[----:B------:R-:W-:Y:S02]  /*0310*/  ISETP.NE.AND P0, PT, R25, 0x1, PT ;  /* 0x000000011900780c */ /* 0x000fe40003f05270 */
[----:B------:R-:W-:-:S04]  /*0320*/  LOP3.LUT R2, R26, 0x1, RZ, 0xc0, !PT ;  /* 0x000000011a027812 */ /* 0x000fc800078ec0ff */
[----:B------:R-:W-:-:S07]  /*0330*/  ISETP.NE.U32.AND P1, PT, R2, 0x1, PT ;  /* 0x000000010200780c */ /* 0x000fce0003f25070 */
[----:B------:R-:W-:Y:S06]  /*0340*/  @!P0 BRA `(.L_x_13) ;  /* 0x0000000000548947 */ /* 0x000fec0003800000 */
[----:B------:R-:W0:Y:S01]  /*0350*/  LDCU UR6, c[0x0][0x388] ;  /* 0x00007100ff0677ac */ /* 0x000e220008000800 */
[C---:B------:R-:W-:Y:S01]  /*0360*/  VIADD R2, R0.reuse, 0x1 ;  /* 0x0000000100027836 */ /* 0x040fe20000000000 */
[----:B--2---:R-:W-:Y:S01]  /*0370*/  SHF.L.U32 R8, R0, 0x4, RZ ;  /* 0x0000000400087819 */ /* 0x004fe200000006ff */
[----:B------:R-:W1:Y:S02]  /*0380*/  LDC.64 R12, c[0x0][0x380] ;  /* 0x0000e000ff0c7b82 */ /* 0x000e640000000a00 */
[----:B------:R-:W-:-:S03]  /*0390*/  IMAD.SHL.U32 R4, R2, 0x10, RZ ;  /* 0x0000001002047824 */ /* 0x000fc600078e00ff */
[----:B0-----:R-:W5:Y:S03]  /*03a0*/  SULD.D.BA.1D.128.STRONG.SM.TRAP R8, [R8], UR6 ;  /* 0x10ff060008087f99 */ /* 0x001f6600081ead00 */
[----:B------:R-:W5:Y:S01]  /*03b0*/  SULD.D.BA.1D.128.STRONG.SM.TRAP R4, [R4], UR6 ;  /* 0x10ff060004047f99 */ /* 0x000f6200081ead00 */
[----:B------:R-:W-:Y:S01]  /*03c0*/  SHF.L.U32 R3, R0, 0x2, RZ ;  /* 0x0000000200037819 */ /* 0x000fe200000006ff */
[----:B------:R-:W-:Y:S01]  /*03d0*/  IMAD.SHL.U32 R15, R2, 0x4, RZ ;  /* 0x00000004020f7824 */ /* 0x000fe200078e00ff */
[----:B------:R-:W-:-:S03]  /*03e0*/  IADD3 R0, PT, PT, R0, 0x2, RZ ;  /* 0x0000000200007810 */ /* 0x000fc60007ffe0ff */
[----:B-1----:R-:W-:-:S04]  /*03f0*/  IMAD.WIDE.U32 R2, R3, 0x4, R12 ;  /* 0x0000000403027825 */ /* 0x002fc800078e000c */
[----:B------:R-:W-:Y:S01]  /*0400*/  IMAD.WIDE.U32 R12, R15, 0x4, R12 ;  /* 0x000000040f0c7825 */ /* 0x000fe200078e000c */
        /* <DEDUP_REMOVED lines=8> */
[----:B------:R0:W-:Y:S02]  /*0490*/  STG.E desc[UR4][R12.64+0xc], R7 ;  /* 0x00000c070c007986 */ /* 0x0001e4000c101904 */
.L_x_13:
[----:B------:R-:W-:Y:S05]  /*04a0*/  @P1 EXIT ;  /* 0x000000000000194d */ /* 0x000fea0003800000 */
[----:B------:R-:W1:Y:S01]  /*04b0*/  LDCU UR6, c[0x0][0x388] ;  /* 0x00007100ff0677ac */ /* 0x000e620008000800 */
[C---:B0-2---:R-:W-:Y:S01]  /*04c0*/  IMAD.SHL.U32 R4, R0.reuse, 0x10, RZ ;  /* 0x0000001000047824 */ /* 0x045fe200078e00ff */
[----:B------:R-:W0:Y:S05]  /*04d0*/  LDC.64 R2, c[0x0][0x380] ;  /* 0x0000e000ff027b82 */ /* 0x000e2a0000000a00 */
[----:B-1----:R-:W5:Y:S01]  /*04e0*/  SULD.D.BA.1D.128.STRONG.SM.TRAP R4, [R4], UR6 ;  /* 0x10ff060004047f99 */ /* 0x002f6200081ead00 */
[----:B------:R-:W-:-:S05]  /*04f0*/  SHF.L.U32 R9, R0, 0x2, RZ ;  /* 0x0000000200097819 */ /* 0x000fca00000006ff */
[----:B0-----:R-:W-:-:S05]  /*0500*/  IMAD.WIDE.U32 R2, R9, 0x4, R2 ;  /* 0x0000000409027825 */ /* 0x001fca00078e0002 */
[----:B-----5:R-:W-:Y:S04]  /*0510*/  STG.E desc[UR4][R2.64], R4 ;  /* 0x0000000402007986 */ /* 0x020fe8000c101904 */
[----:B------:R-:W-:Y:S04]  /*0520*/  STG.E desc[UR4][R2.64+0x4], R5 ;  /* 0x0000040502007986 */ /* 0x000fe8000c101904 */
[----:B------:R-:W-:Y:S04]  /*0530*/  STG.E desc[UR4][R2.64+0x8], R6 ;  /* 0x0000080602007986 */ /* 0x000fe8000c101904 */
[----:B------:R-:W-:Y:S01]  /*0540*/  STG.E desc[UR4][R2.64+0xc], R7 ;  /* 0x00000c0702007986 */ /* 0x000fe2000c101904 */
[----:B------:R-:W-:Y:S05]  /*0550*/  EXIT ;  /* 0x000000000000794d */ /* 0x000fea0003800000 */
.L_x_14:
        /* <DEDUP_REMOVED lines=10> */
.L_x_60:


//--------------------- .text._Z7kernel2I7ushort2tEvPT0_yiii --------------------------
	.section	.text._Z7kernel2I7ushort2tEvPT0_yiii,"ax",@progbits
	.align	128
        .global         _Z7kernel2I7ushort2tEvPT0_yiii
        .type           _Z7kernel2I7ushort2tEvPT0_yiii,@function
        .size           _Z7kernel2I7ushort2tEvPT0_yiii,(.L_x_61 - _Z7kernel2I7ushort2tEvPT0_yiii)
        .other          _Z7kernel2I7ushort2tEvPT0_yiii,@"STO_CUDA_ENTRY STV_DEFAULT"
_Z7kernel2I7ushort2tEvPT0_yiii:
.text._Z7kernel2I7ushort2tEvPT0_yiii:
[----:B------:R-:W-:Y:S08]  /*0000*/  LDC R1, c[0x0][0x37c] ;  /* 0x0000df00ff017b82 */ /* 0x000ff00000000800 */
[----:B------:R-:W0:Y:S01]  /*0010*/  LDC.64 R2, c[0x0][0x390] ;  /* 0x0000e400ff027b82 */ /* 0x000e220000000a00 */
[----:B------:R-:W0:Y:S02]  /*0020*/  LDCU UR4, c[0x0][0x398] ;  /* 0x00007300ff0477ac */ /* 0x000e240008000800 */
[----:B0-----:R-:W-:-:S04]  /*0030*/  VIMNMX3 R0, R3, UR4, R2, PT ;  /* 0x0000000403007c0f */ /* 0x001fc8000b800102 */
[----:B------:R-:W-:-:S13]  /*0040*/  ISETP.GE.AND P0, PT, R0, 0x1, PT ;  /* 0x000000010000780c */ /* 0x000fda0003f06270 */
[----:B------:R-:W-:Y:S05]  /*0050*/  @!P0 EXIT ;  /* 0x000000000000894d */ /* 0x000fea0003800000 */
[C---:B------:R-:W-:Y:S01]  /*0060*/  LOP3.LUT R0, R2.reuse, 0x7ffffffc, RZ, 0xc0, !PT ;  /* 0x7ffffffc02007812 */ /* 0x040fe200078ec0ff */
[C---:B------:R-:W-:Y:S01]  /*0070*/  IMAD.SHL.U32 R7, R2.reuse, 0x2, RZ ;  /* 0x0000000202077824 */ /* 0x040fe200078e00ff */
[----:B------:R-:W-:Y:S01]  /*0080*/  LOP3.LUT R17, R2, 0x3, RZ, 0xc0, !PT ;  /* 0x0000000302117812 */ /* 0x000fe200078ec0ff */
[----:B------:R-:W-:Y:S01]  /*0090*/  IMAD.MOV.U32 R6, RZ, RZ, RZ ;  /* 0x000000ffff067224 */ /* 0x000fe200078e00ff */
[----:B------:R-:W0:Y:S01]  /*00a0*/  LDCU.64 UR4, c[0x0][0x358] ;  /* 0x00006b00ff0477ac */ /* 0x000e220008000a00 */
[----:B------:R-:W-:-:S07]  /*00b0*/  IMAD.MOV R10, RZ, RZ, -R0 ;  /* 0x000000ffff0a7224 */ /* 0x000fce00078e0a00 */
.L_x_19:
[----:B-12---:R-:W-:-:S07]  /*00c0*/  HFMA2 R5, -RZ, RZ, 0, 0 ;  /* 0x00000000ff057431 */ /* 0x006fce00000001ff */
.L_x_18:
[----:B-1----:R-:W1:Y:S01]  /*00d0*/  LDC.64 R2, c[0x0][0x390] ;  /* 0x0000e400ff027b82 */ /* 0x002e620000000a00 */
[----:B------:R-:W-:Y:S01]  /*00e0*/  IMAD.MOV.U32 R14, RZ, RZ, RZ ;  /* 0x000000ffff0e7224 */ /* 0x000fe200078e00ff */
[----:B-1----:R-:W-:Y:S01]  /*00f0*/  ISETP.GE.U32.AND P0, PT, R2, 0x4, PT ;  /* 0x000000040200780c */ /* 0x002fe20003f06070 */
[----:B------:R-:W-:-:S12]  /*0100*/  IMAD R11, R6, R3, R5 ;  /* 0x00000003060b7224 */ /* 0x000fd800078e0205 */
[----:B--2---:R-:W-:Y:S05]  /*0110*/  @!P0 BRA `(.L_x_15) ;  /* 0x0000000000948947 */ /* 0x004fea0003800000 */
[----:B------:R-:W1:Y:S01]  /*0120*/  LDC.64 R8, c[0x0][0x380] ;  /* 0x0000e000ff087b82 */ /* 0x000e620000000a00 */
[----:B------:R-:W-:Y:S01]  /*0130*/  IMAD R15, R7, R11, RZ ;  /* 0x0000000b070f7224 */ /* 0x000fe200078e02ff */
[----:B------:R-:W-:Y:S01]  /*0140*/  MOV R16, R10 ;  /* 0x0000000a00107202 */ /* 0x000fe20000000f00 */
[----:B------:R-:W-:-:S07]  /*0150*/  IMAD.MOV.U32 R14, RZ, RZ, 0x8 ;  /* 0x00000008ff0e7424 */ /* 0x000fce00078e00ff */
.L_x_16:
[----:B--2---:R-:W2:Y:S01]  /*0160*/  LDCU UR6, c[0x0][0x388] ;  /* 0x00007100ff0677ac */ /* 0x004ea20008000800 */
[C---:B------:R-:W-:Y:S02]  /*0170*/  VIADD R4, R14.reuse, 0xfffffff8 ;  /* 0xfffffff80e047836 */ /* 0x040fe40000000000 */
[C---:B------:R-:W-:Y:S02]  /*0180*/  VIADD R12, R14.reuse, 0xfffffffc ;  /* 0xfffffffc0e0c7836 */ /* 0x040fe40000000000 */
[----:B--2---:R2:W5:Y:S03]  /*0190*/  SULD.D.BA.3D.STRONG.SM.TRAP R19, [R4], UR6 ;  /* 0xb0ff060004137f99 */ /* 0x00456600081ea900 */
[----:B--2---:R-:W-:Y:S01]  /*01a0*/  MOV R4, R12 ;  /* 0x0000000c00047202 */ /* 0x004fe20000000f00 */
[----:B------:R-:W-:-:S03]  /*01b0*/  VIADD R12, R14, 0x4 ;  /* 0x000000040e0c7836 */ /* 0x000fc60000000000 */
[----:B------:R2:W5:Y:S02]  /*01c0*/  SULD.D.BA.3D.STRONG.SM.TRAP R21, [R4], UR6 ;  /* 0xb0ff060004157f99 */ /* 0x00056400081ea900 */
[----:B--2---:R-:W-:-:S04]  /*01d0*/  IMAD.MOV.U32 R4, RZ, RZ, R14 ;  /* 0x000000ffff047224 */ /* 0x004fc800078e000e */
[----:B------:R2:W5:Y:S02]  /*01e0*/  SULD.D.BA.3D.STRONG.SM.TRAP R23, [R4], UR6 ;  /* 0xb0ff060004177f99 */ /* 0x00056400081ea900 */
[----:B--2---:R-:W-:-:S04]  /*01f0*/  MOV R4, R12 ;  /* 0x0000000c00047202 */ /* 0x004fc80000000f00 */
[----:B------:R-:W5:Y:S01]  /*0200*/  SULD.D.BA.3D.STRONG.SM.TRAP R25, [R4], UR6 ;  /* 0xb0ff060004197f99 */ /* 0x000f6200081ea900 */
[----:B------:R-:W-:Y:S01]  /*0210*/  VIADD R16, R16, 0x4 ;  /* 0x0000000410107836 */ /* 0x000fe20000000000 */
[----:B------:R-:W-:Y:S01]  /*0220*/  IADD3 R14, PT, PT, R14, 0x10, RZ ;  /* 0x000000100e0e7810 */ /* 0x000fe20007ffe0ff */
[----:B-1----:R-:W-:-:S03]  /*0230*/  IMAD.WIDE R12, R15, 0x2, R8 ;  /* 0x000000020f0c7825 */ /* 0x002fc600078e0208 */
[----:B------:R-:W-:Y:S01]  /*0240*/  ISETP.NE.AND P0, PT, R16, RZ, PT ;  /* 0x000000ff1000720c */ /* 0x000fe20003f05270 */
[----:B------:R-:W-:Y:S01]  /*0250*/  VIADD R15, R15, 0x8 ;  /* 0x000000080f0f7836 */ /* 0x000fe20000000000 */
[----:B------:R-:W-:-:S04]  /*0260*/  DEPBAR.LE SB5, 0x3 ;  /* 0x0000d0c00000791a */ /* 0x000fc80000000000 */
[----:B------:R-:W-:Y:S01]  /*0270*/  PRMT R18, R19, 0x7632, R18 ;  /* 0x0000763213127816 */ /* 0x000fe20000000012 */
[----:B0-----:R2:W-:Y:S04]  /*0280*/  STG.E.U16 desc[UR4][R12.64], R19 ;  /* 0x000000130c007986 */ /* 0x0015e8000c101504 */
[----:B------:R2:W-:Y:S01]  /*0290*/  STG.E.U16 desc[UR4][R12.64+0x2], R18 ;  /* 0x000002120c007986 */ /* 0x0005e2000c101504 */
[----:B------:R-:W-:-:S04]  /*02a0*/  DEPBAR.LE SB5, 0x2 ;  /* 0x0000d0800000791a */ /* 0x000fc80000000000 */
[----:B------:R-:W-:Y:S01]  /*02b0*/  PRMT R20, R21, 0x7632, R20 ;  /* 0x0000763215147816 */ /* 0x000fe20000000014 */
[----:B------:R2:W-:Y:S04]  /*02c0*/  STG.E.U16 desc[UR4][R12.64+0x4], R21 ;  /* 0x000004150c007986 */ /* 0x0005e8000c101504 */
[----:B------:R2:W-:Y:S01]  /*02d0*/  STG.E.U16 desc[UR4][R12.64+0x6], R20 ;  /* 0x000006140c007986 */ /* 0x0005e2000c101504 */
[----:B------:R-:W-:-:S04]  /*02e0*/  DEPBAR.LE SB5, 0x1 ;  /* 0x0000d0400000791a */ /* 0x000fc80000000000 */
[----:B------:R-:W-:Y:S01]  /*02f0*/  PRMT R22, R23, 0x7632, R22 ;  /* 0x0000763217167816 */ /* 0x000fe20000000016 */
[----:B------:R2:W-:Y:S04]  /*0300*/  STG.E.U16 desc[UR4][R12.64+0x8], R23 ;  /* 0x000008170c007986 */ /* 0x0005e8000c101504 */
[----:B------:R2:W-:Y:S01]  /*0310*/  STG.E.U16 desc[UR4][R12.64+0xa], R22 ;  /* 0x00000a160c007986 */ /* 0x0005e2000c101504 */
[----:B-----5:R-:W-:-:S03]  /*0320*/  PRMT R24, R25, 0x7632, R24 ;  /* 0x0000763219187816 */ /* 0x020fc60000000018 */
[----:B------:R2:W-:Y:S04]  /*0330*/  STG.E.U16 desc[UR4][R12.64+0xc], R25 ;  /* 0x00000c190c007986 */ /* 0x0005e8000c101504 */
[----:B------:R2:W-:Y:S01]  /*0340*/  STG.E.U16 desc[UR4][R12.64+0xe], R24 ;  /* 0x00000e180c007986 */ /* 0x0005e2000c101504 */
[----:B------:R-:W-:Y:S05]  /*0350*/  @P0 BRA `(.L_x_16) ;  /* 0xfffffffc00800947 */ /* 0x000fea000383ffff */
[----:B------:R-:W-:-:S07]  /*0360*/  IMAD.MOV.U32 R14, RZ, RZ, R0 ;  /* 0x000000ffff0e7224 */ /* 0x000fce00078e0000 */
.L_x_15:
[----:B------:R-:W-:-:S13]  /*0370*/  ISETP.NE.AND P0, PT, R17, RZ, PT ;  /* 0x000000ff1100720c */ /* 0x000fda0003f05270 */
[----:B------:R-:W-:Y:S05]  /*0380*/  @!P0 BRA `(.L_x_17) ;  /* 0x0000000000888947 */ /* 0x000fea0003800000 */
[----:B------:R-:W-:Y:S02]  /*0390*/  ISETP.NE.AND P0, PT, R17, 0x1, PT ;  /* 0x000000011100780c */ /* 0x000fe40003f05270 */
[----:B------:R-:W-:-:S11]  /*03a0*/  LOP3.LUT P1, RZ, R2, 0x1, RZ, 0xc0, !PT ;  /* 0x0000000102ff7812 */ /* 0x000fd6000782c0ff */
[----:B------:R-:W-:Y:S01]  /*03b0*/  VOTEU.ANY UP0, P0 ;  /* 0x0000000000ff7886 */ /* 0x000fe20000000100 */
[----:B------:R-:W-:Y:S01]  /*03c0*/  @P0 IMAD.SHL.U32 R4, R14, 0x4, RZ ;  /* 0x000000040e040824 */ /* 0x000fe200078e00ff */
[----:B--2---:R-:W1:Y:S01]  /*03d0*/  @P0 LDC.64 R12, c[0x0][0x380] ;  /* 0x0000e000ff0c0b82 */ /* 0x004e620000000a00 */
[----:B------:R-:W-:Y:S02]  /*03e0*/  @P0 IMAD R16, R11, R2, R14 ;  /* 0x000000020b100224 */ /* 0x000fe400078e020e */
[----:B------:R-:W2:Y:S01]  /*03f0*/  @UP0 LDCU UR6, c[0x0][0x388] ;  /* 0x00007100ff0607ac */ /* 0x000ea20008000800 */
[----:B------:R-:W-:Y:S01]  /*0400*/  @P0 IADD3 R8, PT, PT, R4, 0x4, RZ ;  /* 0x0000000404080810 */ /* 0x000fe20007ffe0ff */
[----:B------:R-:W-:Y:S01]  /*0410*/  @P0 VIADD R14, R14, 0x2 ;  /* 0x000000020e0e0836 */ /* 0x000fe20000000000 */
[----:B------:R-:W-:-:S05]  /*0420*/  VOTEU.ANY UP0, P1 ;  /* 0x0000000000ff7886 */ /* 0x000fca0000800100 */
[----:B------:R-:W3:Y:S01]  /*0430*/  @UP0 LDCU UR7, c[0x0][0x388] ;  /* 0x00007100ff0707ac */ /* 0x000ee20008000800 */
[----:B--2---:R2:W5:Y:S02]  /*0440*/  @P0 SULD.D.BA.3D.STRONG.SM.TRAP R21, [R4], UR6 ;  /* 0xb0ff060004150f99 */ /* 0x00456400081ea900 */
[----:B--2---:R-:W-:Y:S01]  /*0450*/  @P0 IMAD.MOV.U32 R4, RZ, RZ, R8 ;  /* 0x000000ffff040224 */ /* 0x004fe200078e0008 */
[----:B------:R-:W-:-:S03]  /*0460*/  @P1 SHF.L.U32 R8, R14, 0x2, RZ ;  /* 0x000000020e081819 */ /* 0x000fc600000006ff */
[----:B------:R2:W5:Y:S02]  /*0470*/  @P0 SULD.D.BA.3D.STRONG.SM.TRAP R15, [R4], UR6 ;  /* 0xb0ff0600040f0f99 */ /* 0x00056400081ea900 */
[----:B--2---:R-:W-:Y:S02]  /*0480*/  @P1 IMAD.MOV.U32 R4, RZ, RZ, R8 ;  /* 0x000000ffff041224 */ /* 0x004fe400078e0008 */
[----:B------:R-:W2:Y:S02]  /*0490*/  @P1 LDC.64 R8, c[0x0][0x380] ;  /* 0x0000e000ff081b82 */ /* 0x000ea40000000a00 */
[----:B---3--:R-:W5:Y:S01]  /*04a0*/  @P1 SULD.D.BA.3D.STRONG.SM.TRAP R23, [R4], UR7 ;  /* 0xb0ff070004171f99 */ /* 0x008f6200081ea900 */
[----:B------:R-:W-:Y:S02]  /*04b0*/  @P1 IMAD R2, R11, R2, R14 ;  /* 0x000000020b021224 */ /* 0x000fe400078e020e */
[----:B------:R-:W-:-:S03]  /*04c0*/  @P0 IMAD.SHL.U32 R19, R16, 0x2, RZ ;  /* 0x0000000210130824 */ /* 0x000fc600078e00ff */
[----:B------:R-:W-:Y:S01]  /*04d0*/  @P1 SHF.L.U32 R11, R2, 0x1, RZ ;  /* 0x00000001020b1819 */ /* 0x000fe200000006ff */
[----:B-1----:R-:W-:-:S04]  /*04e0*/  @P0 IMAD.WIDE R12, R19, 0x2, R12 ;  /* 0x00000002130c0825 */ /* 0x002fc800078e020c */
[----:B--2---:R-:W-:Y:S01]  /*04f0*/  @P1 IMAD.WIDE R8, R11, 0x2, R8 ;  /* 0x000000020b081825 */ /* 0x004fe200078e0208 */
[----:B------:R-:W-:-:S04]  /*0500*/  DEPBAR.LE SB5, 0x2 ;  /* 0x0000d0800000791a */ /* 0x000fc80000000000 */
[----:B------:R-:W-:Y:S01]  /*0510*/  PRMT R2, R21, 0x7632, R2 ;  /* 0x0000763215027816 */ /* 0x000fe20000000002 */
[----:B0-----:R1:W-:Y:S04]  /*0520*/  @P0 STG.E.U16 desc[UR4][R12.64], R21 ;  /* 0x000000150c000986 */ /* 0x0013e8000c101504 */
[----:B------:R1:W-:Y:S01]  /*0530*/  @P0 STG.E.U16 desc[UR4][R12.64+0x2], R2 ;  /* 0x000002020c000986 */ /* 0x0003e2000c101504 */
[----:B------:R-:W-:-:S04]  /*0540*/  DEPBAR.LE SB5, 0x1 ;  /* 0x0000d0400000791a */ /* 0x000fc80000000000 */
[----:B------:R-:W-:Y:S01]  /*0550*/  PRMT R14, R15, 0x7632, R14 ;  /* 0x000076320f0e7816 */ /* 0x000fe2000000000e */
[----:B------:R1:W-:Y:S04]  /*0560*/  @P0 STG.E.U16 desc[UR4][R12.64+0x4], R15 ;  /* 0x0000040f0c000986 */ /* 0x0003e8000c101504 */
[----:B------:R1:W-:Y:S01]  /*0570*/  @P0 STG.E.U16 desc[UR4][R12.64+0x6], R14 ;  /* 0x0000060e0c000986 */ /* 0x0003e2000c101504 */
[----:B-----5:R-:W-:-:S03]  /*0580*/  PRMT R4, R23, 0x7632, R4 ;  /* 0x0000763217047816 */ /* 0x020fc60000000004 */
[----:B------:R1:W-:Y:S04]  /*0590*/  @P1 STG.E.U16 desc[UR4][R8.64], R23 ;  /* 0x0000001708001986 */ /* 0x0003e8000c101504 */
[----:B------:R1:W-:Y:S02]  /*05a0*/  @P1 STG.E.U16 desc[UR4][R8.64+0x2], R4 ;  /* 0x0000020408001986 */ /* 0x0003e4000c101504 */
.L_x_17:
        /* <DEDUP_REMOVED lines=8> */
.L_x_20:
        /* <DEDUP_REMOVED lines=13> */
.L_x_61:


//--------------------- .text._Z7kernel2I6uchar2hEvPT0_yii --------------------------
	.section	.text._Z7kernel2I6uchar2hEvPT0_yii,"ax",@progbits
	.align	128
        .global         _Z7kernel2I6uchar2hEvPT0_yii
        .type           _Z7kernel2I6uchar2hEvPT0_yii,@function
        .size           _Z7kernel2I6uchar2hEvPT0_yii,(.L_x_62 - _Z7kernel2I6uchar2hEvPT0_yii)
        .other          _Z7kernel2I6uchar2hEvPT0_yii,@"STO_CUDA_ENTRY STV_DEFAULT"
_Z7kernel2I6uchar2hEvPT0_yii:
.text._Z7kernel2I6uchar2hEvPT0_yii:
        /* <DEDUP_REMOVED lines=9> */
[----:B------:R-:W0:Y:S01]  /*0090*/  LDCU.64 UR4, c[0x0][0x358] ;  /* 0x00006b00ff0477ac */ /* 0x000e220008000a00 */
[----:B------:R-:W-:-:S07]  /*00a0*/  IMAD.MOV R9, RZ, RZ, -R0 ;  /* 0x000000ffff097224 */ /* 0x000fce00078e0a00 */
.L_x_25:
[----:B-1----:R-:W1:Y:S01]  /*00b0*/  LDCU UR7, c[0x0][0x390] ;  /* 0x00007200ff0777ac */ /* 0x002e620008000800 */
[----:B------:R-:W-:Y:S01]  /*00c0*/  IMAD.MOV.U32 R2, RZ, RZ, RZ ;  /* 0x000000ffff027224 */ /* 0x000fe200078e00ff */
[----:B-1----:R-:W-:-:S09]  /*00d0*/  UISETP.GE.U32.AND UP0, UPT, UR7, 0x4, UPT ;  /* 0x000000040700788c */ /* 0x002fd2000bf06070 */
[----:B--23--:R-:W-:Y:S05]  /*00e0*/  BRA.U !UP0, `(.L_x_21) ;  /* 0x0000000108c87547 */ /* 0x00cfea000b800000 */
[----:B------:R-:W-:Y:S01]  /*00f0*/  IMAD R14, R8, R3, 0x4 ;  /* 0x00000004080e7424 */ /* 0x000fe200078e0203 */
[----:B------:R-:W1:Y:S01]  /*0100*/  LDCU.64 UR8, c[0x0][0x380] ;  /* 0x00007000ff0877ac */ /* 0x000e620008000a00 */
[----:B------:R-:W-:Y:S02]  /*0110*/  IMAD.MOV.U32 R15, RZ, RZ, R9 ;  /* 0x000000ffff0f7224 */ /* 0x000fe400078e0009 */
[----:B------:R-:W-:-:S07]  /*0120*/  IMAD.MOV.U32 R4, RZ, RZ, 0x4 ;  /* 0x00000004ff047424 */ /* 0x000fce00078e00ff */
.L_x_22:
[----:B--2---:R-:W2:Y:S01]  /*0130*/  LDCU UR6, c[0x0][0x388] ;  /* 0x00007100ff0677ac */ /* 0x004ea20008000800 */
[C---:B------:R-:W-:Y:S01]  /*0140*/  IADD3 R2, PT, PT, R4.reuse, -0x4, RZ ;  /* 0xfffffffc04027810 */ /* 0x040fe20007ffe0ff */
[--C-:B------:R-:W-:Y:S02]  /*0150*/  IMAD.MOV.U32 R5, RZ, RZ, R3.reuse ;  /* 0x000000ffff057224 */ /* 0x100fe400078e0003 */
[C---:B------:R-:W-:Y:S02]  /*0160*/  VIADD R6, R4.reuse, 0xfffffffe ;  /* 0xfffffffe04067836 */ /* 0x040fe40000000000 */
[--C-:B------:R-:W-:Y:S02]  /*0170*/  IMAD.MOV.U32 R7, RZ, RZ, R3.reuse ;  /* 0x000000ffff077224 */ /* 0x100fe400078e0003 */
[----:B------:R-:W-:Y:S02]  /*0180*/  VIADD R10, R4, 0x2 ;  /* 0x00000002040a7836 */ /* 0x000fe40000000000 */
[----:B------:R-:W-:Y:S01]  /*0190*/  IMAD.MOV.U32 R11, RZ, RZ, R3 ;  /* 0x000000ffff0b7224 */ /* 0x000fe200078e0003 */
[----:B--2---:R2:W5:Y:S01]  /*01a0*/  SULD.D.BA.2D.U16.STRONG.SM.TRAP R21, [R2], UR6 ;  /* 0x70ff060002157f99 */ /* 0x00456200081ea500 */
[----:B------:R-:W5:Y:S01]  /*01b0*/  SULD.D.BA.2D.U16.STRONG.SM.TRAP R25, [R6], UR6 ;  /* 0x70ff060006197f99 */ /* 0x000f6200081ea500 */
[----:B------:R3:W5:Y:S01]  /*01c0*/  SULD.D.BA.2D.U16.STRONG.SM.TRAP R5, [R4], UR6 ;  /* 0x70ff060004057f99 */ /* 0x00076200081ea500 */
[----:B------:R4:W5:Y:S01]  /*01d0*/  SULD.D.BA.2D.U16.STRONG.SM.TRAP R18, [R10], UR6 ;  /* 0x70ff06000a127f99 */ /* 0x00096200081ea500 */
[C---:B------:R-:W-:Y:S01]  /*01e0*/  IADD3 R12, PT, PT, R14.reuse, -0x4, RZ ;  /* 0xfffffffc0e0c7810 */ /* 0x040fe20007ffe0ff */
[----:B------:R-:W-:-:S02]  /*01f0*/  VIADD R16, R14, 0x2 ;  /* 0x000000020e107836 */ /* 0x000fc40000000000 */
[----:B------:R-:W-:Y:S01]  /*0200*/  VIADD R15, R15, 0x4 ;  /* 0x000000040f0f7836 */ /* 0x000fe20000000000 */
[----:B-1----:R-:W-:Y:S01]  /*0210*/  IADD3 R12, P0, PT, R12, UR8, RZ ;  /* 0x000000080c0c7c10 */ /* 0x002fe2000ff1e0ff */
[----:B--2---:R-:W-:-:S04]  /*0220*/  VIADD R2, R14, 0xfffffffe ;  /* 0xfffffffe0e027836 */ /* 0x004fc80000000000 */
[----:B------:R-:W-:Y:S02]  /*0230*/  IMAD.X R13, RZ, RZ, UR9, P0 ;  /* 0x00000009ff0d7e24 */ /* 0x000fe400080e06ff */
[----:B---3--:R-:W-:Y:S01]  /*0240*/  VIADD R4, R4, 0x8 ;  /* 0x0000000804047836 */ /* 0x008fe20000000000 */
[----:B------:R-:W-:-:S05]  /*0250*/  IADD3 R6, P0, PT, R2, UR8, RZ ;  /* 0x0000000802067c10 */ /* 0x000fca000ff1e0ff */
[----:B------:R-:W-:Y:S01]  /*0260*/  IMAD.X R7, RZ, RZ, UR9, P0 ;  /* 0x00000009ff077e24 */ /* 0x000fe200080e06ff */
[C---:B----4-:R-:W-:Y:S01]  /*0270*/  IADD3 R10, P0, PT, R14.reuse, UR8, RZ ;  /* 0x000000080e0a7c10 */ /* 0x050fe2000ff1e0ff */
[----:B------:R-:W-:-:S03]  /*0280*/  VIADD R14, R14, 0x8 ;  /* 0x000000080e0e7836 */ /* 0x000fc60000000000 */
[----:B------:R-:W-:Y:S02]  /*0290*/  IADD3.X R11, PT, PT, RZ, UR9, RZ, P0, !PT ;  /* 0x00000009ff0b7c10 */ /* 0x000fe400087fe4ff */
[----:B------:R-:W-:-:S05]  /*02a0*/  IADD3 R16, P0, PT, R16, UR8, RZ ;  /* 0x0000000810107c10 */ /* 0x000fca000ff1e0ff */
[----:B------:R-:W-:Y:S01]  /*02b0*/  IMAD.X R17, RZ, RZ, UR9, P0 ;  /* 0x00000009ff117e24 */ /* 0x000fe200080e06ff */
[----:B------:R-:W-:Y:S01]  /*02c0*/  ISETP.NE.AND P0, PT, R15, RZ, PT ;  /* 0x000000ff0f00720c */ /* 0x000fe20003f05270 */
[----:B------:R-:W-:-:S04]  /*02d0*/  DEPBAR.LE SB5, 0x2 ;  /* 0x0000d0800000791a */ /* 0x000fc80000000000 */
[C---:B------:R-:W-:Y:S02]  /*02e0*/  PRMT R19, R21.reuse, 0x7770, RZ ;  /* 0x0000777015137816 */ /* 0x040fe400000000ff */
[----:B------:R-:W-:Y:S02]  /*02f0*/  PRMT R21, R21, 0x7771, RZ ;  /* 0x0000777115157816 */ /* 0x000fe400000000ff */
[C---:B------:R-:W-:Y:S01]  /*0300*/  PRMT R23, R25.reuse, 0x7770, RZ ;  /* 0x0000777019177816 */ /* 0x040fe200000000ff */
[----:B0-----:R0:W-:Y:S01]  /*0310*/  STG.E.U8 desc[UR4][R12.64], R19 ;  /* 0x000000130c007986 */ /* 0x0011e2000c101104 */
[----:B------:R-:W-:-:S03]  /*0320*/  PRMT R25, R25, 0x7771, RZ ;  /* 0x0000777119197816 */ /* 0x000fc600000000ff */
[----:B------:R1:W-:Y:S04]  /*0330*/  STG.E.U8 desc[UR4][R12.64+0x1], R21 ;  /* 0x000001150c007986 */ /* 0x0003e8000c101104 */
[----:B------:R2:W-:Y:S01]  /*0340*/  STG.E.U8 desc[UR4][R6.64], R23 ;  /* 0x0000001706007986 */ /* 0x0005e2000c101104 */
[----:B------:R-:W-:-:S04]  /*0350*/  DEPBAR.LE SB5, 0x1 ;  /* 0x0000d0400000791a */ /* 0x000fc80000000000 */
[C---:B0-----:R-:W-:Y:S01]  /*0360*/  PRMT R19, R5.reuse, 0x7770, RZ ;  /* 0x0000777005137816 */ /* 0x041fe200000000ff */
[----:B------:R2:W-:Y:S01]  /*0370*/  STG.E.U8 desc[UR4][R6.64+0x1], R25 ;  /* 0x0000011906007986 */ /* 0x0005e2000c101104 */
[----:B------:R-:W-:Y:S02]  /*0380*/  PRMT R5, R5, 0x7771, RZ ;  /* 0x0000777105057816 */ /* 0x000fe400000000ff */
[C---:B-1---5:R-:W-:Y:S01]  /*0390*/  PRMT R13, R18.reuse, 0x7770, RZ ;  /* 0x00007770120d7816 */ /* 0x062fe200000000ff */
[----:B------:R2:W-:Y:S01]  /*03a0*/  STG.E.U8 desc[UR4][R10.64], R19 ;  /* 0x000000130a007986 */ /* 0x0005e2000c101104 */
[----:B------:R-:W-:-:S03]  /*03b0*/  PRMT R21, R18, 0x7771, RZ ;  /* 0x0000777112157816 */ /* 0x000fc600000000ff */
[----:B------:R2:W-:Y:S04]  /*03c0*/  STG.E.U8 desc[UR4][R10.64+0x1], R5 ;  /* 0x000001050a007986 */ /* 0x0005e8000c101104 */
[----:B------:R2:W-:Y:S04]  /*03d0*/  STG.E.U8 desc[UR4][R16.64], R13 ;  /* 0x0000000d10007986 */ /* 0x0005e8000c101104 */
[----:B------:R2:W-:Y:S01]  /*03e0*/  STG.E.U8 desc[UR4][R16.64+0x1], R21 ;  /* 0x0000011510007986 */ /* 0x0005e2000c101104 */
[----:B------:R-:W-:Y:S05]  /*03f0*/  @P0 BRA `(.L_x_22) ;  /* 0xfffffffc004c0947 */ /* 0x000fea000383ffff */
[----:B------:R-:W-:-:S07]  /*0400*/  MOV R2, R0 ;  /* 0x0000000000027202 */ /* 0x000fce0000000f00 */
.L_x_21:
[----:B------:R-:W-:-:S13]  /*0410*/  ISETP.NE.AND P0, PT, R20, RZ, PT ;  /* 0x000000ff1400720c */ /* 0x000fda0003f05270 */
[----:B------:R-:W-:Y:S05]  /*0420*/  @!P0 BRA `(.L_x_23) ;  /* 0x0000000000a08947 */ /* 0x000fea0003800000 */
[----:B------:R-:W-:Y:S01]  /*0430*/  ISETP.NE.AND P0, PT, R20, 0x1, PT ;  /* 0x000000011400780c */ /* 0x000fe20003f05270 */
[----:B------:R-:W-:-:S12]  /*0440*/  ULOP3.LUT UP0, URZ, UR7, 0x1, URZ, 0xc0, !UPT ;  /* 0x0000000107ff7892 */ /* 0x000fd8000f80c0ff */
[----:B------:R-:W-:Y:S05]  /*0450*/  @!P0 BRA `(.L_x_24) ;  /* 0x0000000000608947 */ /* 0x000fea0003800000 */
[----:B------:R-:W1:Y:S01]  /*0460*/  LDCU UR6, c[0x0][0x388] ;  /* 0x00007100ff0677ac */ /* 0x000e620008000800 */
[----:B--2---:R-:W-:Y:S02]  /*0470*/  IMAD.SHL.U32 R10, R2, 0x2, RZ ;  /* 0x00000002020a7824 */ /* 0x004fe400078e00ff */
[--C-:B------:R-:W-:Y:S01]  /*0480*/  IMAD.MOV.U32 R11, RZ, RZ, R3.reuse ;  /* 0x000000ffff0b7224 */ /* 0x100fe200078e0003 */
[----:B------:R-:W2:Y:S01]  /*0490*/  LDCU.64 UR8, c[0x0][0x380] ;  /* 0x00007000ff0877ac */ /* 0x000ea20008000a00 */
[----:B------:R-:W-:Y:S02]  /*04a0*/  VIADD R14, R10, 0x2 ;  /* 0x000000020a0e7836 */ /* 0x000fe40000000000 */
[----:B------:R-:W-:Y:S01]  /*04b0*/  IMAD.MOV.U32 R15, RZ, RZ, R3 ;  /* 0x000000ffff0f7224 */ /* 0x000fe200078e0003 */
[----:B-1----:R-:W5:Y:S03]  /*04c0*/  SULD.D.BA.2D.U16.STRONG.SM.TRAP R10, [R10], UR6 ;  /* 0x70ff06000a0a7f99 */ /* 0x002f6600081ea500 */
[----:B------:R-:W5:Y:S01]  /*04d0*/  SULD.D.BA.2D.U16.STRONG.SM.TRAP R14, [R14], UR6 ;  /* 0x70ff06000e0e7f99 */ /* 0x000f6200081ea500 */
[----:B------:R-:W-:-:S02]  /*04e0*/  IMAD R4, R3, UR7, R2 ;  /* 0x0000000703047c24 */ /* 0x000fc4000f8e0202 */
[----:B------:R-:W-:-:S03]  /*04f0*/  VIADD R2, R2, 0x2 ;  /* 0x0000000202027836 */ /* 0x000fc60000000000 */
[----:B------:R-:W-:-:S05]  /*0500*/  SHF.L.U32 R4, R4, 0x1, RZ ;  /* 0x0000000104047819 */ /* 0x000fca00000006ff */
[C---:B------:R-:W-:Y:S01]  /*0510*/  VIADD R6, R4.reuse, 0x2 ;  /* 0x0000000204067836 */ /* 0x040fe20000000000 */
[----:B--2---:R-:W-:-:S04]  /*0520*/  IADD3 R4, P0, PT, R4, UR8, RZ ;  /* 0x0000000804047c10 */ /* 0x004fc8000ff1e0ff */
[----:B------:R-:W-:Y:S01]  /*0530*/  IADD3 R6, P1, PT, R6, UR8, RZ ;  /* 0x0000000806067c10 */ /* 0x000fe2000ff3e0ff */
[----:B------:R-:W-:-:S04]  /*0540*/  IMAD.X R5, RZ, RZ, UR9, P0 ;  /* 0x00000009ff057e24 */ /* 0x000fc800080e06ff */
[----:B------:R-:W-:Y:S01]  /*0550*/  IMAD.X R7, RZ, RZ, UR9, P1 ;  /* 0x00000009ff077e24 */ /* 0x000fe200088e06ff */
[C---:B-----5:R-:W-:Y:S02]  /*0560*/  PRMT R13, R10.reuse, 0x7770, RZ ;  /* 0x000077700a0d7816 */ /* 0x060fe400000000ff */
[----:B------:R-:W-:Y:S02]  /*0570*/  PRMT R11, R10, 0x7771, RZ ;  /* 0x000077710a0b7816 */ /* 0x000fe400000000ff */
[C---:B------:R-:W-:Y:S01]  /*0580*/  PRMT R15, R14.reuse, 0x7770, RZ ;  /* 0x000077700e0f7816 */ /* 0x040fe200000000ff */
[----:B0-----:R1:W-:Y:S01]  /*0590*/  STG.E.U8 desc[UR4][R4.64], R13 ;  /* 0x0000000d04007986 */ /* 0x0013e2000c101104 */
[----:B------:R-:W-:-:S03]  /*05a0*/  PRMT R17, R14, 0x7771, RZ ;  /* 0x000077710e117816 */ /* 0x000fc600000000ff */
[----:B------:R1:W-:Y:S04]  /*05b0*/  STG.E.U8 desc[UR4][R4.64+0x1], R11 ;  /* 0x0000010b04007986 */ /* 0x0003e8000c101104 */
[----:B------:R1:W-:Y:S04]  /*05c0*/  STG.E.U8 desc[UR4][R6.64], R15 ;  /* 0x0000000f06007986 */ /* 0x0003e8000c101104 */
[----:B------:R1:W-:Y:S02]  /*05d0*/  STG.E.U8 desc[UR4][R6.64+0x1], R17 ;  /* 0x0000011106007986 */ /* 0x0003e4000c101104 */
.L_x_24:
[----:B------:R-:W-:Y:S05]  /*05e0*/  BRA.U !UP0, `(.L_x_23) ;  /* 0x0000000108307547 */ /* 0x000fea000b800000 */
[----:B------:R-:W3:Y:S01]  /*05f0*/  LDCU UR6, c[0x0][0x388] ;  /* 0x00007100ff0677ac */ /* 0x000ee20008000800 */
[----:B-12---:R-:W-:Y:S01]  /*0600*/  SHF.L.U32 R6, R2, 0x1, RZ ;  /* 0x0000000102067819 */ /* 0x006fe200000006ff */
[----:B------:R-:W-:Y:S01]  /*0610*/  IMAD.MOV.U32 R7, RZ, RZ, R3 ;  /* 0x000000ffff077224 */ /* 0x000fe200078e0003 */
[----:B------:R-:W1:Y:S04]  /*0620*/  LDC.64 R10, c[0x0][0x380] ;  /* 0x0000e000ff0a7b82 */ /* 0x000e680000000a00 */
[----:B---3--:R-:W5:Y:S01]  /*0630*/  SULD.D.BA.2D.U16.STRONG.SM.TRAP R6, [R6], UR6 ;  /* 0x70ff060006067f99 */ /* 0x008f6200081ea500 */
[----:B------:R-:W-:-:S05]  /*0640*/  IMAD R5, R3, UR7, R2 ;  /* 0x0000000703057c24 */ /* 0x000fca000f8e0202 */
[----:B-1----:R-:W-:-:S05]  /*0650*/  LEA R4, P0, R5, R10, 0x1 ;  /* 0x0000000a05047211 */ /* 0x002fca00078008ff */
[----:B------:R-:W-:Y:S01]  /*0660*/  IMAD.X R5, RZ, RZ, R11, P0 ;  /* 0x000000ffff057224 */ /* 0x000fe200000e060b */
[C---:B-----5:R-:W-:Y:S02]  /*0670*/  PRMT R11, R6.reuse, 0x7770, RZ ;  /* 0x00007770060b7816 */ /* 0x060fe400000000ff */
[----:B------:R-:W-:-:S03]  /*0680*/  PRMT R13, R6, 0x7771, RZ ;  /* 0x00007771060d7816 */ /* 0x000fc600000000ff */
[----:B0-----:R3:W-:Y:S04]  /*0690*/  STG.E.U8 desc[UR4][R4.64], R11 ;  /* 0x0000000b04007986 */ /* 0x0017e8000c101104 */
[----:B------:R3:W-:Y:S02]  /*06a0*/  STG.E.U8 desc[UR4][R4.64+0x1], R13 ;  /* 0x0000010d04007986 */ /* 0x0007e4000c101104 */
.L_x_23:
[----:B------:R-:W4:Y:S01]  /*06b0*/  LDCU UR6, c[0x0][0x394] ;  /* 0x00007280ff0677ac */ /* 0x000f220008000800 */
[----:B------:R-:W-:-:S05]  /*06c0*/  VIADD R3, R3, 0x1 ;  /* 0x0000000103037836 */ /* 0x000fca0000000000 */
[----:B----4-:R-:W-:-:S13]  /*06d0*/  ISETP.NE.AND P0, PT, R3, UR6, PT ;  /* 0x0000000603007c0c */ /* 0x010fda000bf05270 */
[----:B------:R-:W-:Y:S05]  /*06e0*/  @P0 BRA `(.L_x_25) ;  /* 0xfffffff800700947 */ /* 0x000fea000383ffff */
[----:B0-----:R-:W-:Y:S05]  /*06f0*/  EXIT ;  /* 0x000000000000794d */ /* 0x001fea0003800000 */
.L_x_26:
        /* <DEDUP_REMOVED lines=16> */
.L_x_62:


//--------------------- .text._Z7kernel2I5char2cEvPT0_yi --------------------------
	.section	.text._Z7kernel2I5char2cEvPT0_yi,"ax",@progbits
	.align	128
        .global         _Z7kernel2I5char2cEvPT0_yi
        .type           _Z7kernel2I5char2cEvPT0_yi,@function
        .size           _Z7kernel2I5char2cEvPT0_yi,(.L_x_63 - _Z7kernel2I5char2cEvPT0_yi)
        .other          _Z7kernel2I5char2cEvPT0_yi,@"STO_CUDA_ENTRY STV_DEFAULT"
_Z7kernel2I5char2cEvPT0_yi:
.text._Z7kernel2I5char2cEvPT0_yi:
        /* <DEDUP_REMOVED lines=10> */
[----:B------:R-:W-:Y:S01]  /*00a0*/  LOP3.LUT R0, R12, 0x7ffffffc, RZ, 0xc0, !PT ;  /* 0x7ffffffc0c007812 */ /* 0x000fe200078ec0ff */
[----:B------:R-:W-:Y:S01]  /*00b0*/  IMAD.MOV.U32 R5, RZ, RZ, RZ ;  /* 0x000000ffff057224 */ /* 0x000fe200078e00ff */
[----:B------:R-:W1:Y:S06]  /*00c0*/  LDCU.64 UR8, c[0x0][0x380] ;  /* 0x00007000ff0877ac */ /* 0x000e6c0008000a00 */
.L_x_28:
[----:B--2---:R-:W2:Y:S01]  /*00d0*/  LDCU UR6, c[0x0][0x388] ;  /* 0x00007100ff0677ac */ /* 0x004ea20008000800 */
[----:B------:R-:W-:-:S04]  /*00e0*/  IMAD.SHL.U32 R4, R5, 0x2, RZ ;  /* 0x0000000205047824 */ /* 0x000fc800078e00ff */
[C---:B------:R-:W-:Y:S02]  /*00f0*/  VIADD R6, R4.reuse, 0x2 ;  /* 0x0000000204067836 */ /* 0x040fe40000000000 */
[C---:B------:R-:W-:Y:S02]  /*0100*/  VIADD R10, R4.reuse, 0x6 ;  /* 0x00000006040a7836 */ /* 0x040fe40000000000 */
[----:B------:R-:W-:-:S04]  /*0110*/  VIADD R8, R4, 0x4 ;  /* 0x0000000404087836 */ /* 0x000fc80000000000 */
[----:B--2---:R-:W5:Y:S01]  /*0120*/  SULD.D.BA.1D.U16.STRONG.SM.TRAP R17, [R8], UR6 ;  /* 0x10ff060008117f99 */ /* 0x004f6200081ea500 */
[----:B------:R-:W5:Y:S01]  /*0130*/  SULD.D.BA.1D.U16.STRONG.SM.TRAP R9, [R4], UR6 ;  /* 0x10ff060004097f99 */ /* 0x000f6200081ea500 */
[----:B------:R-:W5:Y:S01]  /*0140*/  SULD.D.BA.1D.U16.STRONG.SM.TRAP R6, [R6], UR6 ;  /* 0x10ff060006067f99 */ /* 0x000f6200081ea500 */
[----:B------:R-:W5:Y:S01]  /*0150*/  SULD.D.BA.1D.U16.STRONG.SM.TRAP R10, [R10], UR6 ;  /* 0x10ff06000a0a7f99 */ /* 0x000f6200081ea500 */
[----:B-1----:R-:W-:Y:S01]  /*0160*/  IADD3 R2, P1, PT, R4, UR8, RZ ;  /* 0x0000000804027c10 */ /* 0x002fe2000ff3e0ff */
[----:B------:R-:W-:-:S04]  /*0170*/  IMAD.IADD R5, R8, 0x1, -R5 ;  /* 0x0000000108057824 */ /* 0x000fc800078e0a05 */
[----:B------:R-:W-:Y:S01]  /*0180*/  IMAD.X R3, RZ, RZ, UR9, P1 ;  /* 0x00000009ff037e24 */ /* 0x000fe200088e06ff */
[----:B------:R-:W-:Y:S01]  /*0190*/  ISETP.NE.AND P1, PT, R5, R0, PT ;  /* 0x000000000500720c */ /* 0x000fe20003f25270 */
[----:B------:R-:W-:-:S04]  /*01a0*/  DEPBAR.LE SB5, 0x2 ;  /* 0x0000d0800000791a */ /* 0x000fc80000000000 */
[----:B------:R-:W-:Y:S02]  /*01b0*/  PRMT R15, R17, 0x7770, RZ ;  /* 0x00007770110f7816 */ /* 0x000fe400000000ff */
[----:B------:R-:W-:Y:S02]  /*01c0*/  PRMT R7, R9, 0x7770, RZ ;  /* 0x0000777009077816 */ /* 0x000fe400000000ff */
[----:B------:R-:W-:Y:S01]  /*01d0*/  PRMT R17, R17, 0x7771, RZ ;  /* 0x0000777111117816 */ /* 0x000fe200000000ff */
[----:B0-----:R2:W-:Y:S01]  /*01e0*/  STG.E.U8 desc[UR4][R2.64+0x4], R15 ;  /* 0x0000040f02007986 */ /* 0x0015e2000c101104 */
[----:B------:R-:W-:Y:S01]  /*01f0*/  PRMT R9, R9, 0x7771, RZ ;  /* 0x0000777109097816 */ /* 0x000fe200000000ff */
[----:B------:R-:W-:-:S04]  /*0200*/  DEPBAR.LE SB5, 0x1 ;  /* 0x0000d0400000791a */ /* 0x000fc80000000000 */
[C---:B------:R-:W-:Y:S01]  /*0210*/  PRMT R11, R6.reuse, 0x7770, RZ ;  /* 0x00007770060b7816 */ /* 0x040fe200000000ff */
[----:B------:R2:W-:Y:S01]  /*0220*/  STG.E.U8 desc[UR4][R2.64+0x5], R17 ;  /* 0x0000051102007986 */ /* 0x0005e2000c101104 */
[----:B------:R-:W-:Y:S02]  /*0230*/  PRMT R13, R6, 0x7771, RZ ;  /* 0x00007771060d7816 */ /* 0x000fe400000000ff */
[C---:B-----5:R-:W-:Y:S01]  /*0240*/  PRMT R19, R10.reuse, 0x7770, RZ ;  /* 0x000077700a137816 */ /* 0x060fe200000000ff */
[----:B------:R2:W-:Y:S01]  /*0250*/  STG.E.U8 desc[UR4][R2.64], R7 ;  /* 0x0000000702007986 */ /* 0x0005e2000c101104 */
[----:B------:R-:W-:-:S03]  /*0260*/  PRMT R21, R10, 0x7771, RZ ;  /* 0x000077710a157816 */ /* 0x000fc600000000ff */
[----:B------:R2:W-:Y:S04]  /*0270*/  STG.E.U8 desc[UR4][R2.64+0x1], R9 ;  /* 0x0000010902007986 */ /* 0x0005e8000c101104 */
[----:B------:R2:W-:Y:S04]  /*0280*/  STG.E.U8 desc[UR4][R2.64+0x2], R11 ;  /* 0x0000020b02007986 */ /* 0x0005e8000c101104 */
[----:B------:R2:W-:Y:S04]  /*0290*/  STG.E.U8 desc[UR4][R2.64+0x3], R13 ;  /* 0x0000030d02007986 */ /* 0x0005e8000c101104 */
[----:B------:R2:W-:Y:S04]  /*02a0*/  STG.E.U8 desc[UR4][R2.64+0x6], R19 ;  /* 0x0000061302007986 */ /* 0x0005e8000c101104 */
[----:B------:R2:W-:Y:S01]  /*02b0*/  STG.E.U8 desc[UR4][R2.64+0x7], R21 ;  /* 0x0000071502007986 */ /* 0x0005e2000c101104 */
[----:B------:R-:W-:Y:S05]  /*02c0*/  @P1 BRA `(.L_x_28) ;  /* 0xfffffffc00801947 */ /* 0x000fea000383ffff */
.L_x_27:
[----:B0-----:R-:W-:Y:S05]  /*02d0*/  @!P0 EXIT ;  /* 0x000000000000894d */ /* 0x001fea0003800000 */
[----:B------:R-:W-:Y:S02]  /*02e0*/  ISETP.NE.AND P1, PT, R14, 0x1, PT ;  /* 0x000000010e00780c */ /* 0x000fe40003f25270 */
[----:B--2---:R-:W-:-:S04]  /*02f0*/  LOP3.LUT R2, R12, 0x1, RZ, 0xc0, !PT ;  /* 0x000000010c027812 */ /* 0x004fc800078ec0ff */
[----:B------:R-:W-:-:S07]  /*0300*/  ISETP.NE.U32.AND P0, PT, R2, 0x1, PT ;  /* 0x000000010200780c */ /* 0x000fce0003f05070 */
[----:B------:R-:W-:Y:S06]  /*0310*/  @!P1 BRA `(.L_x_29) ;  /* 0x0000000000449947 */ /* 0x000fec0003800000 */
[----:B------:R-:W0:Y:S01]  /*0320*/  LDCU UR6, c[0x0][0x388] ;  /* 0x00007100ff0677ac */ /* 0x000e220008000800 */
[----:B------:R-:W-:-:S04]  /*0330*/  IMAD.SHL.U32 R4, R0, 0x2, RZ ;  /* 0x0000000200047824 */ /* 0x000fc800078e00ff */
[C---:B------:R-:W-:Y:S01]  /*0340*/  VIADD R9, R4.reuse, 0x2 ;  /* 0x0000000204097836 */ /* 0x040fe20000000000 */
[----:B0-----:R-:W5:Y:S03]  /*0350*/  SULD.D.BA.1D.U16.STRONG.SM.TRAP R7, [R4], UR6 ;  /* 0x10ff060004077f99 */ /* 0x001f6600081ea500 */
[----:B------:R0:W5:Y:S01]  /*0360*/  SULD.D.BA.1D.U16.STRONG.SM.TRAP R13, [R9], UR6 ;  /* 0x10ff0600090d7f99 */ /* 0x00016200081ea500 */
[----:B------:R-:W-:Y:S01]  /*0370*/  IMAD.IADD R0, R9, 0x1, -R0 ;  /* 0x0000000109007824 */ /* 0x000fe200078e0a00 */
[----:B0-----:R-:W0:Y:S02]  /*0380*/  LDCU.64 UR6, c[0x0][0x380] ;  /* 0x00007000ff0677ac */ /* 0x001e240008000a00 */
[----:B0-----:R-:W-:-:S05]  /*0390*/  IADD3 R2, P1, PT, R4, UR6, RZ ;  /* 0x0000000604027c10 */ /* 0x001fca000ff3e0ff */
[----:B------:R-:W-:Y:S01]  /*03a0*/  IMAD.X R3, RZ, RZ, UR7, P1 ;  /* 0x00000007ff037e24 */ /* 0x000fe200088e06ff */
[----:B-----5:R-:W-:Y:S02]  /*03b0*/  PRMT R5, R7, 0x7770, RZ ;  /* 0x0000777007057816 */ /* 0x020fe400000000ff */
[----:B------:R-:W-:Y:S02]  /*03c0*/  PRMT R11, R13, 0x7770, RZ ;  /* 0x000077700d0b7816 */ /* 0x000fe400000000ff */
[----:B------:R-:W-:Y:S01]  /*03d0*/  PRMT R7, R7, 0x7771, RZ ;  /* 0x0000777107077816 */ /* 0x000fe200000000ff */
[----:B------:R0:W-:Y:S01]  /*03e0*/  STG.E.U8 desc[UR4][R2.64], R5 ;  /* 0x0000000502007986 */ /* 0x0001e2000c101104 */
[----:B------:R-:W-:-:S03]  /*03f0*/  PRMT R13, R13, 0x7771, RZ ;  /* 0x000077710d0d7816 */ /* 0x000fc600000000ff */
[----:B------:R0:W-:Y:S04]  /*0400*/  STG.E.U8 desc[UR4][R2.64+0x1], R7 ;  /* 0x0000010702007986 */ /* 0x0001e8000c101104 */
[----:B------:R0:W-:Y:S04]  /*0410*/  STG.E.U8 desc[UR4][R2.64+0x2], R11 ;  /* 0x0000020b02007986 */ /* 0x0001e8000c101104 */
[----:B------:R0:W-:Y:S02]  /*0420*/  STG.E.U8 desc[UR4][R2.64+0x3], R13 ;  /* 0x0000030d02007986 */ /* 0x0001e4000c101104 */
.L_x_29:
[----:B------:R-:W-:Y:S05]  /*0430*/  @P0 EXIT ;  /* 0x000000000000094d */ /* 0x000fea0003800000 */
[----:B------:R-:W0:Y:S01]  /*0440*/  LDCU UR6, c[0x0][0x388] ;  /* 0x00007100ff0677ac */ /* 0x000e220008000800 */
[----:B------:R-:W-:-:S04]  /*0450*/  IMAD.SHL.U32 R0, R0, 0x2, RZ ;  /* 0x0000000200007824 */ /* 0x000fc800078e00ff */
[----:B0-----:R0:W5:Y:S02]  /*0460*/  SULD.D.BA.1D.U16.STRONG.SM.TRAP R7, [R0], UR6 ;  /* 0x10ff060000077f99 */ /* 0x00116400081ea500 */
[----:B0-----:R-:W0:Y:S02]  /*0470*/  LDCU.64 UR6, c[0x0][0x380] ;  /* 0x00007000ff0677ac */ /* 0x001e240008000a00 */
[----:B0-----:R-:W-:-:S05]  /*0480*/  IADD3 R2, P0, PT, R0, UR6, RZ ;  /* 0x0000000600027c10 */ /* 0x001fca000ff1e0ff */
[----:B------:R-:W-:Y:S01]  /*0490*/  IMAD.X R3, RZ, RZ, UR7, P0 ;  /* 0x00000007ff037e24 */ /* 0x000fe200080e06ff */
[C---:B-----5:R-:W-:Y:S02]  /*04a0*/  PRMT R5, R7.reuse, 0x7770, RZ ;  /* 0x0000777007057816 */ /* 0x060fe400000000ff */
[----:B------:R-:W-:-:S03]  /*04b0*/  PRMT R7, R7, 0x7771, RZ ;  /* 0x0000777107077816 */ /* 0x000fc600000000ff */
[----:B------:R-:W-:Y:S04]  /*04c0*/  STG.E.U8 desc[UR4][R2.64], R5 ;  /* 0x0000000502007986 */ /* 0x000fe8000c101104 */
[----:B------:R-:W-:Y:S01]  /*04d0*/  STG.E.U8 desc[UR4][R2.64+0x1], R7 ;  /* 0x0000010702007986 */ /* 0x000fe2000c101104 */
[----:B------:R-:W-:Y:S05]  /*04e0*/  EXIT ;  /* 0x000000000000794d */ /* 0x000fea0003800000 */
.L_x_30:
        /* <DEDUP_REMOVED lines=9> */
.L_x_63:


//--------------------- .text._Z7kernel1I6short1sEvPT0_yiii --------------------------
	.section	.text._Z7kernel1I6short1sEvPT0_yiii,"ax",@progbits
	.align	128
        .global         _Z7kernel1I6short1sEvPT0_yiii
        .type           _Z7kernel1I6short1sEvPT0_yiii,@function
        .size           _Z7kernel1I6short1sEvPT0_yiii,(.L_x_64 - _Z7kernel1I6short1sEvPT0_yiii)
        .other          _Z7kernel1I6short1sEvPT0_yiii,@"STO_CUDA_ENTRY STV_DEFAULT"
_Z7kernel1I6short1sEvPT0_yiii:
.text._Z7kernel1I6short1sEvPT0_yiii:
        /* <DEDUP_REMOVED lines=8> */
[----:B------:R-:W-:Y:S01]  /*0080*/  LOP3.LUT R16, R2, 0x3, RZ, 0xc0, !PT ;  /* 0x0000000302107812 */ /* 0x000fe200078ec0ff */
[----:B------:R-:W0:Y:S02]  /*0090*/  LDCU.64 UR4, c[0x0][0x358] ;  /* 0x00006b00ff0477ac */ /* 0x000e240008000a00 */
[----:B------:R-:W-:-:S05]  /*00a0*/  VIADD R0, R14, 0xffffffff ;  /* 0xffffffff0e007836 */ /* 0x000fca0000000000 */
[----:B------:R-:W-:Y:S02]  /*00b0*/  ISETP.GE.U32.AND P0, PT, R0, 0x3, PT ;  /* 0x000000030000780c */ /* 0x000fe40003f06070 */
[----:B------:R-:W-:-:S11]  /*00c0*/  LOP3.LUT R0, R2, 0x7ffffff8, RZ, 0xc0, !PT ;  /* 0x7ffffff802007812 */ /* 0x000fd600078ec0ff */
.L_x_36:
[----:B-123--:R-:W-:-:S07]  /*00d0*/  HFMA2 R5, -RZ, RZ, 0, 0 ;  /* 0x00000000ff057431 */ /* 0x00efce00000001ff */
.L_x_35:
[----:B-1----:R-:W1:Y:S01]  /*00e0*/  LDC.64 R2, c[0x0][0x390] ;  /* 0x0000e400ff027b82 */ /* 0x002e620000000a00 */
[----:B------:R-:W-:Y:S01]  /*00f0*/  IMAD.MOV.U32 R8, RZ, RZ, RZ ;  /* 0x000000ffff087224 */ /* 0x000fe200078e00ff */
[----:B-1----:R-:W-:Y:S01]  /*0100*/  ISETP.GE.U32.AND P1, PT, R2, 0x8, PT ;  /* 0x000000080200780c */ /* 0x002fe20003f26070 */
[----:B------:R-:W-:-:S12]  /*0110*/  IMAD R7, R6, R3, R5 ;  /* 0x0000000306077224 */ /* 0x000fd800078e0205 */
[----:B--23--:R-:W-:Y:S05]  /*0120*/  @!P1 BRA `(.L_x_31) ;  /* 0x0000000000ac9947 */ /* 0x00cfea0003800000 */
[----:B------:R-:W1:Y:S01]  /*0130*/  LDC.64 R8, c[0x0][0x380] ;  /* 0x0000e000ff087b82 */ /* 0x000e620000000a00 */
[----:B------:R-:W-:-:S07]  /*0140*/  IMAD.MOV.U32 R13, RZ, RZ, RZ ;  /* 0x000000ffff0d7224 */ /* 0x000fce00078e00ff */
.L_x_32:
[----:B--2---:R-:W2:Y:S01]  /*0150*/  LDCU UR6, c[0x0][0x388] ;  /* 0x00007100ff0677ac */ /* 0x004ea20008000800 */
[----:B------:R-:W-:-:S04]  /*0160*/  SHF.L.U32 R10, R13, 0x1, RZ ;  /* 0x000000010d0a7819 */ /* 0x000fc800000006ff */
[----:B------:R-:W-:Y:S01]  /*0170*/  IADD3 R11, PT, PT, R10, 0x2, RZ ;  /* 0x000000020a0b7810 */ /* 0x000fe20007ffe0ff */
[----:B------:R-:W-:-:S04]  /*0180*/  IMAD.MOV.U32 R4, RZ, RZ, R10 ;  /* 0x000000ffff047224 */ /* 0x000fc800078e000a */
[----:B--2---:R2:W5:Y:S02]  /*0190*/  SULD.D.BA.3D.U16.STRONG.SM.TRAP R15, [R4], UR6 ;  /* 0xb0ff0600040f7f99 */ /* 0x00456400081ea500 */
[----:B--2---:R-:W-:Y:S01]  /*01a0*/  IMAD.MOV.U32 R4, RZ, RZ, R11 ;  /* 0x000000ffff047224 */ /* 0x004fe200078e000b */
[----:B------:R-:W-:-:S03]  /*01b0*/  IADD3 R11, PT, PT, R10, 0x4, RZ ;  /* 0x000000040a0b7810 */ /* 0x000fc60007ffe0ff */
[----:B------:R2:W5:Y:S02]  /*01c0*/  SULD.D.BA.3D.U16.STRONG.SM.TRAP R17, [R4], UR6 ;  /* 0xb0ff060004117f99 */ /* 0x00056400081ea500 */
        /* <DEDUP_REMOVED lines=10> */
[C---:B------:R-:W-:Y:S02]  /*0270*/  IADD3 R11, PT, PT, R10.reuse, 0xc, RZ ;  /* 0x0000000c0a0b7810 */ /* 0x040fe40007ffe0ff */
[----:B------:R-:W-:Y:S01]  /*0280*/  IADD3 R10, PT, PT, R10, 0xe, RZ ;  /* 0x0000000e0a0a7810 */ /* 0x000fe20007ffe0ff */
[----:B------:R2:W5:Y:S02]  /*0290*/  SULD.D.BA.3D.U16.STRONG.SM.TRAP R25, [R4], UR6 ;  /* 0xb0ff060004197f99 */ /* 0x00056400081ea500 */
[----:B--2---:R-:W-:-:S04]  /*02a0*/  IMAD.MOV.U32 R4, RZ, RZ, R11 ;  /* 0x000000ffff047224 */ /* 0x004fc800078e000b */
[----:B------:R2:W5:Y:S02]  /*02b0*/  SULD.D.BA.3D.U16.STRONG.SM.TRAP R27, [R4], UR6 ;  /* 0xb0ff0600041b7f99 */ /* 0x00056400081ea500 */
[----:B--2---:R-:W-:-:S04]  /*02c0*/  IMAD.MOV.U32 R4, RZ, RZ, R10 ;  /* 0x000000ffff047224 */ /* 0x004fc800078e000a */
[----:B------:R-:W5:Y:S01]  /*02d0*/  SULD.D.BA.3D.U16.STRONG.SM.TRAP R29, [R4], UR6 ;  /* 0xb0ff0600041d7f99 */ /* 0x000f6200081ea500 */
[----:B------:R-:W-:Y:S01]  /*02e0*/  IMAD R11, R7, R2, R13 ;  /* 0x00000002070b7224 */ /* 0x000fe200078e020d */
[----:B------:R-:W-:-:S03]  /*02f0*/  IADD3 R13, PT, PT, R13, 0x8, RZ ;  /* 0x000000080d0d7810 */ /* 0x000fc60007ffe0ff */
[----:B-1----:R-:W-:Y:S01]  /*0300*/  IMAD.WIDE R10, R11, 0x2, R8 ;  /* 0x000000020b0a7825 */ /* 0x002fe200078e0208 */
[----:B------:R-:W-:Y:S01]  /*0310*/  ISETP.NE.AND P1, PT, R13, R0, PT ;  /* 0x000000000d00720c */ /* 0x000fe20003f25270 */
[----:B------:R-:W-:-:S04]  /*0320*/  DEPBAR.LE SB5, 0x5 ;  /* 0x0000d1400000791a */ /* 0x000fc80000000000 */
[----:B0-----:R2:W-:Y:S04]  /*0330*/  STG.E.U16 desc[UR4][R10.64], R15 ;  /* 0x0000000f0a007986 */ /* 0x0015e8000c101504 */
[----:B------:R2:W-:Y:S04]  /*0340*/  STG.E.U16 desc[UR4][R10.64+0x2], R17 ;  /* 0x000002110a007986 */ /* 0x0005e8000c101504 */
[----:B------:R2:W-:Y:S01]  /*0350*/  STG.E.U16 desc[UR4][R10.64+0x4], R19 ;  /* 0x000004130a007986 */ /* 0x0005e2000c101504 */
[----:B------:R-:W-:-:S04]  /*0360*/  DEPBAR.LE SB5, 0x2 ;  /* 0x0000d0800000791a */ /* 0x000fc80000000000 */
[----:B------:R2:W-:Y:S04]  /*0370*/  STG.E.U16 desc[UR4][R10.64+0x6], R21 ;  /* 0x000006150a007986 */ /* 0x0005e8000c101504 */
[----:B------:R2:W-:Y:S04]  /*0380*/  STG.E.U16 desc[UR4][R10.64+0x8], R23 ;  /* 0x000008170a007986 */ /* 0x0005e8000c101504 */
[----:B------:R2:W-:Y:S04]  /*0390*/  STG.E.U16 desc[UR4][R10.64+0xa], R25 ;  /* 0x00000a190a007986 */ /* 0x0005e8000c101504 */
[----:B-----5:R2:W-:Y:S04]  /*03a0*/  STG.E.U16 desc[UR4][R10.64+0xc], R27 ;  /* 0x00000c1b0a007986 */ /* 0x0205e8000c101504 */
[----:B------:R2:W-:Y:S01]  /*03b0*/  STG.E.U16 desc[UR4][R10.64+0xe], R29 ;  /* 0x00000e1d0a007986 */ /* 0x0005e2000c101504 */
[----:B------:R-:W-:Y:S05]  /*03c0*/  @P1 BRA `(.L_x_32) ;  /* 0xfffffffc00601947 */ /* 0x000fea000383ffff */
[----:B------:R-:W-:-:S07]  /*03d0*/  IMAD.MOV.U32 R8, RZ, RZ, R0 ;  /* 0x000000ffff087224 */ /* 0x000fce00078e0000 */
.L_x_31:
[----:B------:R-:W-:-:S13]  /*03e0*/  ISETP.NE.AND P1, PT, R14, RZ, PT ;  /* 0x000000ff0e00720c */ /* 0x000fda0003f25270 */
[----:B------:R-:W-:Y:S05]  /*03f0*/  @!P1 BRA `(.L_x_33) ;  /* 0x0000000000c49947 */ /* 0x000fea0003800000 */
[----:B------:R-:W-:Y:S01]  /*0400*/  ISETP.NE.AND P1, PT, R16, RZ, PT ;  /* 0x000000ff1000720c */ /* 0x000fe20003f25270 */
[----:B------:R-:W-:-:S12]  /*0410*/  @!P0 BRA `(.L_x_34) ;  /* 0x0000000000588947 */ /* 0x000fd80003800000 */
[----:B------:R-:W1:Y:S01]  /*0420*/  LDCU UR6, c[0x0][0x388] ;  /* 0x00007100ff0677ac */ /* 0x000e620008000800 */
[----:B------:R-:W-:-:S04]  /*0430*/  SHF.L.U32 R9, R8, 0x1, RZ ;  /* 0x0000000108097819 */ /* 0x000fc800000006ff */
[----:B--2---:R-:W-:Y:S01]  /*0440*/  IADD3 R10, PT, PT, R9, 0x2, RZ ;  /* 0x00000002090a7810 */ /* 0x004fe20007ffe0ff */
[----:B------:R-:W-:-:S04]  /*0450*/  IMAD.MOV.U32 R4, RZ, RZ, R9 ;  /* 0x000000ffff047224 */ /* 0x000fc800078e0009 */
[----:B-1----:R1:W5:Y:S02]  /*0460*/  SULD.D.BA.3D.U16.STRONG.SM.TRAP R13, [R4], UR6 ;  /* 0xb0ff0600040d7f99 */ /* 0x00236400081ea500 */
[----:B-1----:R-:W-:Y:S01]  /*0470*/  IMAD.MOV.U32 R4, RZ, RZ, R10 ;  /* 0x000000ffff047224 */ /* 0x002fe200078e000a */
[C---:B------:R-:W-:Y:S02]  /*0480*/  IADD3 R10, PT, PT, R9.reuse, 0x4, RZ ;  /* 0x00000004090a7810 */ /* 0x040fe40007ffe0ff */
[----:B------:R-:W-:Y:S01]  /*0490*/  IADD3 R9, PT, PT, R9, 0x6, RZ ;  /* 0x0000000609097810 */ /* 0x000fe20007ffe0ff */
[----:B------:R1:W5:Y:S02]  /*04a0*/  SULD.D.BA.3D.U16.STRONG.SM.TRAP R15, [R4], UR6 ;  /* 0xb0ff0600040f7f99 */ /* 0x00036400081ea500 */
[----:B-1----:R-:W-:Y:S02]  /*04b0*/  IMAD.MOV.U32 R4, RZ, RZ, R10 ;  /* 0x000000ffff047224 */ /* 0x002fe400078e000a */
[----:B------:R-:W1:Y:S02]  /*04c0*/  LDC.64 R10, c[0x0][0x380] ;  /* 0x0000e000ff0a7b82 */ /* 0x000e640000000a00 */
[----:B------:R2:W5:Y:S02]  /*04d0*/  SULD.D.BA.3D.U16.STRONG.SM.TRAP R17, [R4], UR6 ;  /* 0xb0ff060004117f99 */ /* 0x00056400081ea500 */
[----:B--2---:R-:W-:-:S04]  /*04e0*/  IMAD.MOV.U32 R4, RZ, RZ, R9 ;  /* 0x000000ffff047224 */ /* 0x004fc800078e0009 */
[----:B------:R-:W5:Y:S01]  /*04f0*/  SULD.D.BA.3D.U16.STRONG.SM.TRAP R19, [R4], UR6 ;  /* 0xb0ff060004137f99 */ /* 0x000f6200081ea500 */
[----:B------:R-:W-:Y:S01]  /*0500*/  IMAD R9, R7, R2, R8 ;  /* 0x0000000207097224 */ /* 0x000fe200078e0208 */
[----:B------:R-:W-:-:S03]  /*0510*/  IADD3 R8, PT, PT, R8, 0x4, RZ ;  /* 0x0000000408087810 */ /* 0x000fc60007ffe0ff */
[----:B-1----:R-:W-:Y:S01]  /*0520*/  IMAD.WIDE R10, R9, 0x2, R10 ;  /* 0x00000002090a7825 */ /* 0x002fe200078e020a */
[----:B------:R-:W-:-:S04]  /*0530*/  DEPBAR.LE SB5, 0x1 ;  /* 0x0000d0400000791a */ /* 0x000fc80000000000 */
[----:B0-----:R1:W-:Y:S04]  /*0540*/  STG.E.U16 desc[UR4][R10.64], R13 ;  /* 0x0000000d0a007986 */ /* 0x0013e8000c101504 */
[----:B------:R1:W-:Y:S04]  /*0550*/  STG.E.U16 desc[UR4][R10.64+0x2], R15 ;  /* 0x0000020f0a007986 */ /* 0x0003e8000c101504 */
[----:B------:R1:W-:Y:S04]  /*0560*/  STG.E.U16 desc[UR4][R10.64+0x4], R17 ;  /* 0x000004110a007986 */ /* 0x0003e8000c101504 */
[----:B-----5:R1:W-:Y:S02]  /*0570*/  STG.E.U16 desc[UR4][R10.64+0x6], R19 ;  /* 0x000006130a007986 */ /* 0x0203e4000c101504 */
.L_x_34:
[----:B------:R-:W-:Y:S05]  /*0580*/  @!P1 BRA `(.L_x_33) ;  /* 0x0000000000609947 */ /* 0x000fea0003800000 */
[----:B------:R-:W-:Y:S02]  /*0590*/  ISETP.NE.AND P1, PT, R16, 0x1, PT ;  /* 0x000000011000780c */ /* 0x000fe40003f25270 */
[----:B------:R-:W-:-:S11]  /*05a0*/  LOP3.LUT P2, RZ, R2, 0x1, RZ, 0xc0, !PT ;  /* 0x0000000102ff7812 */ /* 0x000fd6000784c0ff */
[----:B------:R-:W-:Y:S01]  /*05b0*/  VOTEU.ANY UP0, P1 ;  /* 0x0000000000ff7886 */ /* 0x000fe20000800100 */
[----:B------:R-:W-:Y:S01]  /*05c0*/  @P1 IMAD.SHL.U32 R4, R8, 0x2, RZ ;  /* 0x0000000208041824 */ /* 0x000fe200078e00ff */
[----:B-1----:R-:W1:Y:S01]  /*05d0*/  @P1 LDC.64 R12, c[0x0][0x380] ;  /* 0x0000e000ff0c1b82 */ /* 0x002e620000000a00 */
[----:B--2---:R-:W-:Y:S02]  /*05e0*/  @P1 IMAD R19, R7, R2, R8 ;  /* 0x0000000207131224 */ /* 0x004fe400078e0208 */
[----:B------:R-:W2:Y:S01]  /*05f0*/  @UP0 LDCU UR6, c[0x0][0x388] ;  /* 0x00007100ff0607ac */ /* 0x000ea20008000800 */
[----:B------:R-:W-:Y:S01]  /*0600*/  @P1 IADD3 R10, PT, PT, R4, 0x2, RZ ;  /* 0x00000002040a1810 */ /* 0x000fe20007ffe0ff */
[----:B------:R-:W-:Y:S01]  /*0610*/  @P1 VIADD R8, R8, 0x2 ;  /* 0x0000000208081836 */ /* 0x000fe20000000000 */
[----:B------:R-:W-:-:S05]  /*0620*/  VOTEU.ANY UP0, P2 ;  /* 0x0000000000ff7886 */ /* 0x000fca0001000100 */
[----:B------:R-:W3:Y:S01]  /*0630*/  @UP0 LDCU UR7, c[0x0][0x388] ;  /* 0x00007100ff0707ac */ /* 0x000ee20008000800 */
[----:B--2---:R2:W5:Y:S02]  /*0640*/  @P1 SULD.D.BA.3D.U16.STRONG.SM.TRAP R9, [R4], UR6 ;  /* 0xb0ff060004091f99 */ /* 0x00456400081ea500 */
[----:B--2---:R-:W-:Y:S01]  /*0650*/  @P1 MOV R4, R10 ;  /* 0x0000000a00041202 */ /* 0x004fe20000000f00 */
[----:B------:R-:W-:-:S03]  /*0660*/  @P2 IMAD.SHL.U32 R10, R8, 0x2, RZ ;  /* 0x00000002080a2824 */ /* 0x000fc600078e00ff */
[----:B------:R2:W5:Y:S02]  /*0670*/  @P1 SULD.D.BA.3D.U16.STRONG.SM.TRAP R15, [R4], UR6 ;  /* 0xb0ff0600040f1f99 */ /* 0x00056400081ea500 */
[----:B--2---:R-:W-:Y:S02]  /*0680*/  @P2 MOV R4, R10 ;  /* 0x0000000a00042202 */ /* 0x004fe40000000f00 */
[----:B------:R-:W2:Y:S02]  /*0690*/  @P2 LDC.64 R10, c[0x0][0x380] ;  /* 0x0000e000ff0a2b82 */ /* 0x000ea40000000a00 */
[----:B---3--:R-:W5:Y:S01]  /*06a0*/  @P2 SULD.D.BA.3D.U16.STRONG.SM.TRAP R17, [R4], UR7 ;  /* 0xb0ff070004112f99 */ /* 0x008f6200081ea500 */
[----:B------:R-:W-:Y:S02]  /*06b0*/  @P2 IMAD R7, R7, R2, R8 ;  /* 0x0000000207072224 */ /* 0x000fe400078e0208 */
[----:B-1----:R-:W-:-:S04]  /*06c0*/  @P1 IMAD.WIDE R12, R19, 0x2, R12 ;  /* 0x00000002130c1825 */ /* 0x002fc800078e020c */
[----:B--2---:R-:W-:Y:S01]  /*06d0*/  @P2 IMAD.WIDE R10, R7, 0x2, R10 ;  /* 0x00000002070a2825 */ /* 0x004fe200078e020a */
[----:B0----5:R3:W-:Y:S04]  /*06e0*/  @P1 STG.E.U16 desc[UR4][R12.64], R9 ;  /* 0x000000090c001986 */ /* 0x0217e8000c101504 */
[----:B------:R3:W-:Y:S04]  /*06f0*/  @P1 STG.E.U16 desc[UR4][R12.64+0x2], R15 ;  /* 0x0000020f0c001986 */ /* 0x0007e8000c101504 */
[----:B------:R3:W-:Y:S02]  /*0700*/  @P2 STG.E.U16 desc[UR4][R10.64], R17 ;  /* 0x000000110a002986 */ /* 0x0007e4000c101504 */
.L_x_33:
[----:B------:R-:W-:-:S05]  /*0710*/  VIADD R5, R5, 0x1 ;  /* 0x0000000105057836 */ /* 0x000fca0000000000 */
[----:B------:R-:W-:-:S13]  /*0720*/  ISETP.NE.AND P1, PT, R5, R3, PT ;  /* 0x000000030500720c */ /* 0x000fda0003f25270 */
[----:B------:R-:W-:Y:S05]  /*0730*/  @P1 BRA `(.L_x_35) ;  /* 0xfffffff800681947 */ /* 0x000fea000383ffff */
[----:B------:R-:W4:Y:S01]  /*0740*/  LDCU UR6, c[0x0][0x398] ;  /* 0x00007300ff0677ac */ /* 0x000f220008000800 */
[----:B------:R-:W-:-:S04]  /*0750*/  IADD3 R6, PT, PT, R6, 0x1, RZ ;  /* 0x0000000106067810 */ /* 0x000fc80007ffe0ff */
[----:B----4-:R-:W-:-:S13]  /*0760*/  ISETP.NE.AND P1, PT, R6, UR6, PT ;  /* 0x0000000606007c0c */ /* 0x010fda000bf25270 */
[----:B------:R-:W-:Y:S05]  /*0770*/  @P1 BRA `(.L_x_36) ;  /* 0xfffffff800541947 */ /* 0x000fea000383ffff */
[----:B0-----:R-:W-:Y:S05]  /*0780*/  EXIT ;  /* 0x000000000000794d */ /* 0x001fea0003800000 */
.L_x_37:
        /* <DEDUP_REMOVED lines=15> */
.L_x_64:


//--------------------- .text._Z7kernel1I4int1iEvPT0_yii --------------------------
	.section	.text._Z7kernel1I4int1iEvPT0_yii,"ax",@progbits
	.align	128
        .global         _Z7kernel1I4int1iEvPT0_yii
        .type           _Z7kernel1I4int1iEvPT0_yii,@function
        .size           _Z7kernel1I4int1iEvPT0_yii,(.L_x_65 - _Z7kernel1I4int1iEvPT0_yii)
        .other          _Z7kernel1I4int1iEvPT0_yii,@"STO_CUDA_ENTRY STV_DEFAULT"
_Z7kernel1I4int1iEvPT0_yii:
.text._Z7kernel1I4int1iEvPT0_yii:
        /* <DEDUP_REMOVED lines=8> */
[----:B------:R-:W0:Y:S01]  /*0080*/  LDCU.64 UR4, c[0x0][0x358] ;  /* 0x00006b00ff0477ac */ /* 0x000e220008000a00 */
[----:B------:R-:W-:Y:S01]  /*0090*/  LOP3.LUT R20, R20, 0x7ffffff8, RZ, 0xc0, !PT ;  /* 0x7ffffff814147812 */ /* 0x000fe200078ec0ff */
[----:B------:R-:W-:-:S05]  /*00a0*/  VIADD R0, R26, 0xffffffff ;  /* 0xffffffff1a007836 */ /* 0x000fca0000000000 */
[----:B------:R-:W-:-:S13]  /*00b0*/  ISETP.GE.U32.AND P0, PT, R0, 0x3, PT ;  /* 0x000000030000780c */ /* 0x000fda0003f06070 */
.L_x_42:
[----:B-1----:R-:W1:Y:S01]  /*00c0*/  LDC R0, c[0x0][0x390] ;  /* 0x0000e400ff007b82 */ /* 0x002e620000000800 */
[----:B------:R-:W-:Y:S01]  /*00d0*/  IMAD.MOV.U32 R2, RZ, RZ, RZ ;  /* 0x000000ffff027224 */ /* 0x000fe200078e00ff */
[----:B-1----:R-:W-:Y:S01]  /*00e0*/  ISETP.GE.U32.AND P1, PT, R0, 0x8, PT ;  /* 0x000000080000780c */ /* 0x002fe20003f26070 */
[----:B------:R-:W-:-:S12]  /*00f0*/  IMAD R21, R7, R0, RZ ;  /* 0x0000000007157224 */ /* 0x000fd800078e02ff */
[----:B--23--:R-:W-:Y:S05]  /*0100*/  @!P1 BRA `(.L_x_38) ;  /* 0x0000000000b49947 */ /* 0x00cfea0003800000 */
[----:B------:R-:W1:Y:S01]  /*0110*/  LDC.64 R2, c[0x0][0x380] ;  /* 0x0000e000ff027b82 */ /* 0x000e620000000a00 */
[----:B------:R-:W-:-:S07]  /*0120*/  HFMA2 R22, -RZ, RZ, 0, 0 ;  /* 0x00000000ff167431 */ /* 0x000fce00000001ff */
[----:B------:R-:W2:Y:S02]  /*0130*/  LDC.64 R4, c[0x0][0x380] ;  /* 0x0000e000ff047b82 */ /* 0x000ea40000000a00 */
.L_x_39:
[----:B---3--:R-:W3:Y:S01]  /*0140*/  LDCU UR6, c[0x0][0x388] ;  /* 0x00007100ff0677ac */ /* 0x008ee20008000800 */
[----:B------:R-:W-:Y:S01]  /*0150*/  IMAD.SHL.U32 R6, R22, 0x4, RZ ;  /* 0x0000000416067824 */ /* 0x000fe200078e00ff */
[-C--:B------:R-:W-:Y:S01]  /*0160*/  MOV R19, R7.reuse ;  /* 0x0000000700137202 */ /* 0x080fe20000000f00 */
[--C-:B------:R-:W-:Y:S02]  /*0170*/  IMAD.MOV.U32 R11, RZ, RZ, R7.reuse ;  /* 0x000000ffff0b7224 */ /* 0x100fe400078e0007 */
[C---:B------:R-:W-:Y:S01]  /*0180*/  VIADD R10, R6.reuse, 0xc ;  /* 0x0000000c060a7836 */ /* 0x040fe20000000000 */
[----:B------:R-:W-:Y:S01]  /*0190*/  MOV R13, R7 ;  /* 0x00000007000d7202 */ /* 0x000fe20000000f00 */
[--C-:B------:R-:W-:Y:S01]  /*01a0*/  IMAD.MOV.U32 R9, RZ, RZ, R7.reuse ;  /* 0x000000ffff097224 */ /* 0x100fe200078e0007 */
[----:B------:R-:W-:Y:S01]  /*01b0*/  IADD3 R18, PT, PT, R6, 0x8, RZ ;  /* 0x0000000806127810 */ /* 0x000fe20007ffe0ff */
[--C-:B------:R-:W-:Y:S02]  /*01c0*/  IMAD.MOV.U32 R15, RZ, RZ, R7.reuse ;  /* 0x000000ffff0f7224 */ /* 0x100fe400078e0007 */
[----:B------:R-:W-:-:S02]  /*01d0*/  IMAD.MOV.U32 R17, RZ, RZ, R7 ;  /* 0x000000ffff117224 */ /* 0x000fc400078e0007 */
[C---:B------:R-:W-:Y:S02]  /*01e0*/  VIADD R16, R6.reuse, 0x4 ;  /* 0x0000000406107836 */ /* 0x040fe40000000000 */
[C---:B------:R-:W-:Y:S02]  /*01f0*/  VIADD R8, R6.reuse, 0x10 ;  /* 0x0000001006087836 */ /* 0x040fe40000000000 */
[C---:B------:R-:W-:Y:S01]  /*0200*/  VIADD R12, R6.reuse, 0x18 ;  /* 0x00000018060c7836 */ /* 0x040fe20000000000 */
[----:B---3--:R3:W-:Y:S01]  /*0210*/  SULD.D.BA.2D.STRONG.SM.TRAP R27, [R10], UR6 ;  /* 0x70ff06000a1b7f99 */ /* 0x0087e200081ea900 */
[C---:B------:R-:W-:Y:S01]  /*0220*/  VIADD R14, R6.reuse, 0x1c ;  /* 0x0000001c060e7836 */ /* 0x040fe20000000000 */
[----:B------:R-:W5:Y:S01]  /*0230*/  SULD.D.BA.2D.STRONG.SM.TRAP R25, [R6], UR6 ;  /* 0x70ff060006197f99 */ /* 0x000f6200081ea900 */
[----:B------:R4:W5:Y:S01]  /*0240*/  SULD.D.BA.2D.STRONG.SM.TRAP R23, [R16], UR6 ;  /* 0x70ff060010177f99 */ /* 0x00096200081ea900 */
[----:B------:R0:W5:Y:S01]  /*0250*/  SULD.D.BA.2D.STRONG.SM.TRAP R29, [R18], UR6 ;  /* 0x70ff0600121d7f99 */ /* 0x00016200081ea900 */
[----:B------:R-:W5:Y:S01]  /*0260*/  SULD.D.BA.2D.STRONG.SM.TRAP R9, [R8], UR6 ;  /* 0x70ff060008097f99 */ /* 0x000f6200081ea900 */
[----:B------:R-:W-:Y:S01]  /*0270*/  SULD.D.BA.2D.STRONG.SM.TRAP R13, [R12], UR6 ;  /* 0x70ff06000c0d7f99 */ /* 0x000fe200081ea900 */
[----:B------:R-:W-:Y:S01]  /*0280*/  SULD.D.BA.2D.STRONG.SM.TRAP R15, [R14], UR6 ;  /* 0x70ff06000e0f7f99 */ /* 0x000fe200081ea900 */
[----:B---3--:R-:W-:-:S04]  /*0290*/  IADD3 R10, PT, PT, R6, 0x14, RZ ;  /* 0x00000014060a7810 */ /* 0x008fc80007ffe0ff */
[----:B------:R-:W5:Y:S01]  /*02a0*/  SULD.D.BA.2D.STRONG.SM.TRAP R11, [R10], UR6 ;  /* 0x70ff06000a0b7f99 */ /* 0x000f6200081ea900 */
[CC--:B----4-:R-:W-:Y:S02]  /*02b0*/  IADD3 R17, P1, PT, R21.reuse, R22.reuse, RZ ;  /* 0x0000001615117210 */ /* 0x0d0fe40007f3e0ff */
[----:B0-----:R-:W-:Y:S01]  /*02c0*/  IADD3 R19, PT, PT, R21, R22, RZ ;  /* 0x0000001615137210 */ /* 0x001fe20007ffe0ff */
[----:B------:R-:W-:Y:S02]  /*02d0*/  VIADD R22, R22, 0x8 ;  /* 0x0000000816167836 */ /* 0x000fe40000000000 */
[----:B------:R-:W-:Y:S01]  /*02e0*/  IMAD.X R6, RZ, RZ, RZ, P1 ;  /* 0x000000ffff067224 */ /* 0x000fe200008e06ff */
[----:B--2---:R-:W-:-:S04]  /*02f0*/  LEA R16, P1, R17, R4, 0x2 ;  /* 0x0000000411107211 */ /* 0x004fc800078210ff */
[----:B------:R-:W-:Y:S02]  /*0300*/  LEA.HI.X R17, R17, R5, R6, 0x2, P1 ;  /* 0x0000000511117211 */ /* 0x000fe400008f1406 */
[----:B------:R-:W-:Y:S01]  /*0310*/  ISETP.NE.AND P1, PT, R22, R20, PT ;  /* 0x000000141600720c */ /* 0x000fe20003f25270 */
[----:B-1----:R-:W-:Y:S01]  /*0320*/  IMAD.WIDE.U32 R18, R19, 0x4, R2 ;  /* 0x0000000413127825 */ /* 0x002fe200078e0002 */
        /* <DEDUP_REMOVED lines=11> */
.L_x_38:
[----:B------:R-:W-:-:S13]  /*03e0*/  ISETP.NE.AND P1, PT, R26, RZ, PT ;  /* 0x000000ff1a00720c */ /* 0x000fda0003f25270 */
[----:B------:R-:W-:Y:S05]  /*03f0*/  @!P1 BRA `(.L_x_40) ;  /* 0x0000000000e89947 */ /* 0x000fea0003800000 */
[----:B------:R-:W-:Y:S01]  /*0400*/  ISETP.NE.AND P1, PT, R24, RZ, PT ;  /* 0x000000ff1800720c */ /* 0x000fe20003f25270 */
[----:B------:R-:W-:-:S12]  /*0410*/  @!P0 BRA `(.L_x_41) ;  /* 0x0000000000688947 */ /* 0x000fd80003800000 */
[----:B------:R-:W1:Y:S01]  /*0420*/  LDCU UR6, c[0x0][0x388] ;  /* 0x00007100ff0677ac */ /* 0x000e620008000800 */
[----:B------:R-:W-:Y:S01]  /*0430*/  IMAD.SHL.U32 R6, R2, 0x4, RZ ;  /* 0x0000000402067824 */ /* 0x000fe200078e00ff */
[----:B---3--:R-:W-:Y:S01]  /*0440*/  MOV R15, R7 ;  /* 0x00000007000f7202 */ /* 0x008fe20000000f00 */
[--C-:B------:R-:W-:Y:S01]  /*0450*/  IMAD.MOV.U32 R13, RZ, RZ, R7.reuse ;  /* 0x000000ffff0d7224 */ /* 0x100fe200078e0007 */
[----:B------:R-:W2:Y:S01]  /*0460*/  LDC.64 R4, c[0x0][0x380] ;  /* 0x0000e000ff047b82 */ /* 0x000ea20000000a00 */
[----:B------:R-:W-:Y:S01]  /*0470*/  IMAD.MOV.U32 R17, RZ, RZ, R7 ;  /* 0x000000ffff117224 */ /* 0x000fe200078e0007 */
[C---:B------:R-:W-:Y:S01]  /*0480*/  IADD3 R14, PT, PT, R6.reuse, 0x8, RZ ;  /* 0x00000008060e7810 */ /* 0x040fe20007ffe0ff */
[C---:B------:R-:W-:Y:S02]  /*0490*/  VIADD R12, R6.reuse, 0x4 ;  /* 0x00000004060c7836 */ /* 0x040fe40000000000 */
[----:B------:R-:W-:-:S03]  /*04a0*/  VIADD R16, R6, 0xc ;  /* 0x0000000c06107836 */ /* 0x000fc60000000000 */
[----:B------:R-:W3:Y:S01]  /*04b0*/  LDC.64 R8, c[0x0][0x380] ;  /* 0x0000e000ff087b82 */ /* 0x000ee20000000a00 */
[----:B-1----:R1:W5:Y:S01]  /*04c0*/  SULD.D.BA.2D.STRONG.SM.TRAP R3, [R6], UR6 ;  /* 0x70ff060006037f99 */ /* 0x00236200081ea900 */
[----:B------:R-:W5:Y:S01]  /*04d0*/  SULD.D.BA.2D.STRONG.SM.TRAP R13, [R12], UR6 ;  /* 0x70ff06000c0d7f99 */ /* 0x000f6200081ea900 */
[----:B------:R-:W5:Y:S01]  /*04e0*/  SULD.D.BA.2D.STRONG.SM.TRAP R15, [R14], UR6 ;  /* 0x70ff06000e0f7f99 */ /* 0x000f6200081ea900 */
[----:B------:R-:W5:Y:S01]  /*04f0*/  SULD.D.BA.2D.STRONG.SM.TRAP R17, [R16], UR6 ;  /* 0x70ff060010117f99 */ /* 0x000f6200081ea900 */
[C---:B------:R-:W-:Y:S01]  /*0500*/  IADD3 R10, P2, PT, R21.reuse, R2, RZ ;  /* 0x00000002150a7210 */ /* 0x040fe20007f5e0ff */
[----:B------:R-:W-:Y:S02]  /*0510*/  IMAD.IADD R11, R21, 0x1, R2 ;  /* 0x00000001150b7824 */ /* 0x000fe400078e0202 */
[----:B------:R-:W-:Y:S01]  /*0520*/  VIADD R2, R2, 0x4 ;  /* 0x0000000402027836 */ /* 0x000fe20000000000 */
[----:B-1----:R-:W-:Y:S02]  /*0530*/  IADD3.X R6, PT, PT, RZ, RZ, RZ, P2, !PT ;  /* 0x000000ffff067210 */ /* 0x002fe400017fe4ff */
[----:B--2---:R-:W-:Y:S01]  /*0540*/  LEA R4, P2, R10, R4, 0x2 ;  /* 0x000000040a047211 */ /* 0x004fe200078410ff */
[----:B---3--:R-:W-:-:S03]  /*0550*/  IMAD.WIDE.U32 R8, R11, 0x4, R8 ;  /* 0x000000040b087825 */ /* 0x008fc600078e0008 */
[----:B------:R-:W-:Y:S01]  /*0560*/  LEA.HI.X R5, R10, R5, R6, 0x2, P2 ;  /* 0x000000050a057211 */ /* 0x000fe200010f1406 */
[----:B------:R-:W-:-:S04]  /*0570*/  DEPBAR.LE SB5, 0x1 ;  /* 0x0000d0400000791a */ /* 0x000fc80000000000 */
[----:B0-----:R1:W-:Y:S04]  /*0580*/  STG.E desc[UR4][R8.64], R3 ;  /* 0x0000000308007986 */ /* 0x0013e8000c101904 */
[----:B------:R1:W-:Y:S04]  /*0590*/  STG.E desc[UR4][R4.64+0x4], R13 ;  /* 0x0000040d04007986 */ /* 0x0003e8000c101904 */
[----:B------:R1:W-:Y:S04]  /*05a0*/  STG.E desc[UR4][R4.64+0x8], R15 ;  /* 0x0000080f04007986 */ /* 0x0003e8000c101904 */
[----:B-----5:R1:W-:Y:S02]  /*05b0*/  STG.E desc[UR4][R4.64+0xc], R17 ;  /* 0x00000c1104007986 */ /* 0x0203e4000c101904 */
.L_x_41:
[----:B------:R-:W-:Y:S05]  /*05c0*/  @!P1 BRA `(.L_x_40) ;  /* 0x0000000000749947 */ /* 0x000fea0003800000 */
[----:B------:R-:W-:Y:S01]  /*05d0*/  ISETP.NE.AND P2, PT, R24, 0x1, PT ;  /* 0x000000011800780c */ /* 0x000fe20003f45270 */
[----:B-1-3--:R-:W-:Y:S01]  /*05e0*/  IMAD.MOV.U32 R17, RZ, RZ, R7 ;  /* 0x000000ffff117224 */ /* 0x00afe200078e0007 */
[----:B------:R-:W-:Y:S02]  /*05f0*/  LOP3.LUT P1, RZ, R0, 0x1, RZ, 0xc0, !PT ;  /* 0x0000000100ff7812 */ /* 0x000fe4000782c0ff */
[----:B------:R-:W-:-:S09]  /*0600*/  MOV R13, R7 ;  /* 0x00000007000d7202 */ /* 0x000fd20000000f00 */
[----:B------:R-:W-:Y:S01]  /*0610*/  VOTEU.ANY UP0, P2 ;  /* 0x0000000000ff7886 */ /* 0x000fe20001000100 */
[CC--:B------:R-:W-:Y:S01]  /*0620*/  @P2 IADD3 R19, PT, PT, R21.reuse, R2.reuse, RZ ;  /* 0x0000000215132210 */ /* 0x0c0fe20007ffe0ff */
[----:B------:R-:W-:Y:S01]  /*0630*/  VOTEU.ANY UP1, P1 ;  /* 0x0000000000ff7886 */ /* 0x000fe20000820100 */
[----:B------:R-:W-:Y:S01]  /*0640*/  @P2 IADD3 R0, P3, PT, R21, R2, RZ ;  /* 0x0000000215002210 */ /* 0x000fe20007f7e0ff */
[C---:B------:R-:W-:Y:S01]  /*0650*/  @P2 IMAD.SHL.U32 R16, R2.reuse, 0x4, RZ ;  /* 0x0000000402102824 */ /* 0x040fe200078e00ff */
[----:B------:R-:W1:Y:S01]  /*0660*/  @UP0 LDCU UR6, c[0x0][0x388] ;  /* 0x00007100ff0607ac */ /* 0x000e620008000800 */
[----:B------:R-:W-:Y:S01]  /*0670*/  @P2 VIADD R2, R2, 0x2 ;  /* 0x0000000202022836 */ /* 0x000fe20000000000 */
[----:B------:R-:W2:Y:S01]  /*0680*/  @P2 LDC.64 R4, c[0x0][0x380] ;  /* 0x0000e000ff042b82 */ /* 0x000ea20000000a00 */
[----:B------:R-:W-:Y:S01]  /*0690*/  @P2 VIADD R12, R16, 0x4 ;  /* 0x00000004100c2836 */ /* 0x000fe20000000000 */
[----:B------:R-:W3:Y:S01]  /*06a0*/  @UP1 LDCU UR7, c[0x0][0x388] ;  /* 0x00007100ff0717ac */ /* 0x000ee20008000800 */
[----:B------:R-:W-:-:S05]  /*06b0*/  @P1 IMAD.SHL.U32 R6, R2, 0x4, RZ ;  /* 0x0000000402061824 */ /* 0x000fca00078e00ff */
[----:B------:R-:W4:Y:S01]  /*06c0*/  @P2 LDC.64 R10, c[0x0][0x380] ;  /* 0x0000e000ff0a2b82 */ /* 0x000f220000000a00 */
[----:B-1----:R-:W5:Y:S01]  /*06d0*/  @P2 SULD.D.BA.2D.STRONG.SM.TRAP R3, [R16], UR6 ;  /* 0x70ff060010032f99 */ /* 0x002f6200081ea900 */
[----:B------:R-:W5:Y:S06]  /*06e0*/  @P2 SULD.D.BA.2D.STRONG.SM.TRAP R13, [R12], UR6 ;  /* 0x70ff06000c0d2f99 */ /* 0x000f6c00081ea900 */
[----:B------:R-:W1:Y:S01]  /*06f0*/  @P1 LDC.64 R8, c[0x0][0x380] ;  /* 0x0000e000ff081b82 */ /* 0x000e620000000a00 */
[----:B---3--:R-:W5:Y:S01]  /*0700*/  @P1 SULD.D.BA.2D.STRONG.SM.TRAP R15, [R6], UR7 ;  /* 0x70ff0700060f1f99 */ /* 0x008f6200081ea900 */
[----:B------:R-:W-:Y:S01]  /*0710*/  @P2 IADD3.X R14, PT, PT, RZ, RZ, RZ, P3, !PT ;  /* 0x000000ffff0e2210 */ /* 0x000fe20001ffe4ff */
[----:B------:R-:W-:Y:S01]  /*0720*/  @P1 IMAD.IADD R21, R21, 0x1, R2 ;  /* 0x0000000115151824 */ /* 0x000fe200078e0202 */
[----:B--2---:R-:W-:-:S04]  /*0730*/  @P2 LEA R4, P3, R0, R4, 0x2 ;  /* 0x0000000400042211 */ /* 0x004fc800078610ff */
[----:B------:R-:W-:Y:S01]  /*0740*/  @P2 LEA.HI.X R5, R0, R5, R14, 0x2, P3 ;  /* 0x0000000500052211 */ /* 0x000fe200018f140e */
[----:B----4-:R-:W-:-:S04]  /*0750*/  @P2 IMAD.WIDE.U32 R10, R19, 0x4, R10 ;  /* 0x00000004130a2825 */ /* 0x010fc800078e000a */
[----:B-1----:R-:W-:Y:S01]  /*0760*/  @P1 IMAD.WIDE.U32 R8, R21, 0x4, R8 ;  /* 0x0000000415081825 */ /* 0x002fe200078e0008 */
[----:B0----5:R2:W-:Y:S04]  /*0770*/  @P2 STG.E desc[UR4][R10.64], R3 ;  /* 0x000000030a002986 */ /* 0x0215e8000c101904 */
[----:B------:R2:W-:Y:S04]  /*0780*/  @P2 STG.E desc[UR4][R4.64+0x4], R13 ;  /* 0x0000040d04002986 */ /* 0x0005e8000c101904 */
[----:B------:R2:W-:Y:S02]  /*0790*/  @P1 STG.E desc[UR4][R8.64], R15 ;  /* 0x0000000f08001986 */ /* 0x0005e4000c101904 */
.L_x_40:
[----:B------:R-:W4:Y:S01]  /*07a0*/  LDCU UR6, c[0x0][0x394] ;  /* 0x00007280ff0677ac */ /* 0x000f220008000800 */
[----:B------:R-:W-:-:S04]  /*07b0*/  IADD3 R7, PT, PT, R7, 0x1, RZ ;  /* 0x0000000107077810 */ /* 0x000fc80007ffe0ff */
[----:B----4-:R-:W-:-:S13]  /*07c0*/  ISETP.NE.AND P1, PT, R7, UR6, PT ;  /* 0x0000000607007c0c */ /* 0x010fda000bf25270 */
[----:B------:R-:W-:Y:S05]  /*07d0*/  @P1 BRA `(.L_x_42) ;  /* 0xfffffff800381947 */ /* 0x000fea000383ffff */
[----:B0-----:R-:W-:Y:S05]  /*07e0*/  EXIT ;  /* 0x000000000000794d */ /* 0x001fea0003800000 */
.L_x_43:
        /* <DEDUP_REMOVED lines=9> */
.L_x_65:


//--------------------- .text._Z7kernel1I5uint1jEvPT0_yi --------------------------
	.section	.text._Z7kernel1I5uint1jEvPT0_yi,"ax",@progbits
	.align	128
        .global         _Z7kernel1I5uint1jEvPT0_yi
        .type           _Z7kernel1I5uint1jEvPT0_yi,@function
        .size           _Z7kernel1I5uint1jEvPT0_yi,(.L_x_66 - _Z7kernel1I5uint1jEvPT0_yi)
        .other          _Z7kernel1I5uint1jEvPT0_yi,@"STO_CUDA_ENTRY STV_DEFAULT"
_Z7kernel1I5uint1jEvPT0_yi:
.text._Z7kernel1I5uint1jEvPT0_yi:
        /* <DEDUP_REMOVED lines=12> */
[----:B------:R-:W-:-:S07]  /*00c0*/  IMAD.MOV.U32 R15, RZ, RZ, RZ ;  /* 0x000000ffff0f7224 */ /* 0x000fce00078e00ff */
.L_x_45:
[----:B--2---:R-:W2:Y:S01]  /*00d0*/  LDCU UR6, c[0x0][0x388] ;  /* 0x00007100ff0677ac */ /* 0x004ea20008000800 */
[----:B------:R-:W-:-:S05]  /*00e0*/  IMAD.SHL.U32 R4, R15, 0x4, RZ ;  /* 0x000000040f047824 */ /* 0x000fca00078e00ff */
[----:B------:R-:W-:Y:S02]  /*00f0*/  IADD3 R8, PT, PT, R4, 0x10, RZ ;  /* 0x0000001004087810 */ /* 0x000fe40007ffe0ff */
[----:B--2---:R-:W5:Y:S04]  /*0100*/  SULD.D.BA.1D.128.STRONG.SM.TRAP R4, [R4], UR6 ;  /* 0x10ff060004047f99 */ /* 0x004f6800081ead00 */
[----:B------:R-:W5:Y:S01]  /*0110*/  SULD.D.BA.1D.128.STRONG.SM.TRAP R8, [R8], UR6 ;  /* 0x10ff060008087f99 */ /* 0x000f6200081ead00 */
[----:B-1----:R-:W-:-:S04]  /*0120*/  IMAD.WIDE.U32 R2, R15, 0x4, R12 ;  /* 0x000000040f027825 */ /* 0x002fc800078e000c */
[----:B------:R-:W-:-:S05]  /*0130*/  VIADD R15, R15, 0x8 ;  /* 0x000000080f0f7836 */ /* 0x000fca0000000000 */
[----:B------:R-:W-:Y:S01]  /*0140*/  ISETP.NE.AND P1, PT, R15, R0, PT ;  /* 0x000000000f00720c */ /* 0x000fe20003f25270 */
[----:B------:R-:W-:-:S04]  /*0150*/  DEPBAR.LE SB5, 0x1 ;  /* 0x0000d0400000791a */ /* 0x000fc80000000000 */
[----:B0-----:R2:W-:Y:S04]  /*0160*/  STG.E desc[UR4][R2.64], R4 ;  /* 0x0000000402007986 */ /* 0x0015e8000c101904 */
        /* <DEDUP_REMOVED lines=8> */
.L_x_44:
[----:B0-----:R-:W-:Y:S05]  /*01f0*/  @!P0 EXIT ;  /* 0x000000000000894d */ /* 0x001fea0003800000 */
[----:B------:R-:W-:Y:S02]  /*0200*/  ISETP.GE.U32.AND P0, PT, R16, 0x4, PT ;  /* 0x000000041000780c */ /* 0x000fe40003f06070 */
[----:B--2---:R-:W-:-:S04]  /*0210*/  LOP3.LUT R8, R14, 0x3, RZ, 0xc0, !PT ;  /* 0x000000030e087812 */ /* 0x004fc800078ec0ff */
[----:B------:R-:W-:-:S07]  /*0220*/  ISETP.NE.AND P1, PT, R8, RZ, PT ;  /* 0x000000ff0800720c */ /* 0x000fce0003f25270 */
[----:B------:R-:W-:Y:S06]  /*0230*/  @!P0 BRA `(.L_x_46) ;  /* 0x0000000000308947 */ /* 0x000fec0003800000 */
[----:B------:R-:W0:Y:S01]  /*0240*/  LDCU UR6, c[0x0][0x388] ;  /* 0x00007100ff0677ac */ /* 0x000e220008000800 */
[----:B------:R-:W-:Y:S01]  /*0250*/  IMAD.SHL.U32 R4, R0, 0x4, RZ ;  /* 0x0000000400047824 */ /* 0x000fe200078e00ff */
[----:B------:R-:W1:Y:S04]  /*0260*/  LDC.64 R2, c[0x0][0x380] ;  /* 0x0000e000ff027b82 */ /* 0x000e680000000a00 */
[----:B------:R-:W-:Y:S02]  /*0270*/  IADD3 R6, PT, PT, R4, 0x8, RZ ;  /* 0x0000000804067810 */ /* 0x000fe40007ffe0ff */
[----:B0-----:R-:W5:Y:S04]  /*0280*/  SULD.D.BA.1D.64.STRONG.SM.TRAP R4, [R4], UR6 ;  /* 0x10ff060004047f99 */ /* 0x001f6800081eab00 */
[----:B------:R-:W5:Y:S01]  /*0290*/  SULD.D.BA.1D.64.STRONG.SM.TRAP R6, [R6], UR6 ;  /* 0x10ff060006067f99 */ /* 0x000f6200081eab00 */
[----:B-1----:R-:W-:-:S04]  /*02a0*/  IMAD.WIDE.U32 R2, R0, 0x4, R2 ;  /* 0x0000000400027825 */ /* 0x002fc800078e0002 */
[----:B------:R-:W-:Y:S01]  /*02b0*/  VIADD R0, R0, 0x4 ;  /* 0x0000000400007836 */ /* 0x000fe20000000000 */
[----:B-----5:R0:W-:Y:S04]  /*02c0*/  STG.E desc[UR4][R2.64], R4 ;  /* 0x0000000402007986 */ /* 0x0201e8000c101904 */
[----:B------:R0:W-:Y:S04]  /*02d0*/  STG.E desc[UR4][R2.64+0x4], R5 ;  /* 0x0000040502007986 */ /* 0x0001e8000c101904 */
[----:B------:R0:W-:Y:S04]  /*02e0*/  STG.E desc[UR4][R2.64+0x8], R6 ;  /* 0x0000080602007986 */ /* 0x0001e8000c101904 */
[----:B------:R0:W-:Y:S02]  /*02f0*/  STG.E desc[UR4][R2.64+0xc], R7 ;  /* 0x00000c0702007986 */ /* 0x0001e4000c101904 */
.L_x_46:
[----:B------:R-:W-:Y:S05]  /*0300*/  @!P1 EXIT ;  /* 0x000000000000994d */ /* 0x000fea0003800000 */
[----:B------:R-:W-:Y:S02]  /*0310*/  ISETP.NE.AND P0, PT, R8, 0x1, PT ;  /* 0x000000010800780c */ /* 0x000fe40003f05270 */
[----:B0-----:R-:W-:-:S04]  /*0320*/  LOP3.LUT R2, R14, 0x1, RZ, 0xc0, !PT ;  /* 0x000000010e027812 */ /* 0x001fc800078ec0ff */
[----:B------:R-:W-:-:S07]  /*0330*/  ISETP.NE.U32.AND P1, PT, R2, 0x1, PT ;  /* 0x000000010200780c */ /* 0x000fce0003f25070 */
[----:B------:R-:W-:Y:S06]  /*0340*/  @!P0 BRA `(.L_x_47) ;  /* 0x0000000000208947 */ /* 0x000fec0003800000 */
[----:B------:R-:W0:Y:S01]  /*0350*/  LDCU UR6, c[0x0][0x388] ;  /* 0x00007100ff0677ac */ /* 0x000e220008000800 */
[C---:B------:R-:W-:Y:S01]  /*0360*/  IMAD.SHL.U32 R4, R0.reuse, 0x4, RZ ;  /* 0x0000000400047824 */ /* 0x040fe200078e00ff */
[----:B------:R-:W1:Y:S05]  /*0370*/  LDC.64 R2, c[0x0][0x380] ;  /* 0x0000e000ff027b82 */ /* 0x000e6a0000000a00 */
[----:B0-----:R-:W5:Y:S01]  /*0380*/  SULD.D.BA.1D.64.STRONG.SM.TRAP R4, [R4], UR6 ;  /* 0x10ff060004047f99 */ /* 0x001f6200081eab00 */
[C---:B-1----:R-:W-:Y:S01]  /*0390*/  IMAD.WIDE.U32 R2, R0.reuse, 0x4, R2 ;  /* 0x0000000400027825 */ /* 0x042fe200078e0002 */
[----:B------:R-:W-:-:S04]  /*03a0*/  IADD3 R0, PT, PT, R0, 0x2, RZ ;  /* 0x0000000200007810 */ /* 0x000fc80007ffe0ff */
[----:B-----5:R0:W-:Y:S04]  /*03b0*/  STG.E desc[UR4][R2.64], R4 ;  /* 0x0000000402007986 */ /* 0x0201e8000c101904 */
[----:B------:R0:W-:Y:S02]  /*03c0*/  STG.E desc[UR4][R2.64+0x4], R5 ;  /* 0x0000040502007986 */ /* 0x0001e4000c101904 */
.L_x_47:
[----:B------:R-:W-:Y:S05]  /*03d0*/  @P1 EXIT ;  /* 0x000000000000194d */ /* 0x000fea0003800000 */
[----:B------:R-:W1:Y:S01]  /*03e0*/  LDCU UR6, c[0x0][0x388] ;  /* 0x00007100ff0677ac */ /* 0x000e620008000800 */
[C---:B0-----:R-:W-:Y:S01]  /*03f0*/  IMAD.SHL.U32 R4, R0.reuse, 0x4, RZ ;  /* 0x0000000400047824 */ /* 0x041fe200078e00ff */
[----:B------:R-:W0:Y:S03]  /*0400*/  LDC.64 R2, c[0x0][0x380] ;  /* 0x0000e000ff027b82 */ /* 0x000e260000000a00 */
[----:B-1----:R-:W5:Y:S01]  /*0410*/  SULD.D.BA.1D.STRONG.SM.TRAP R5, [R4], UR6 ;  /* 0x10ff060004057f99 */ /* 0x002f6200081ea900 */
[----:B0-----:R-:W-:-:S05]  /*0420*/  IMAD.WIDE.U32 R2, R0, 0x4, R2 ;  /* 0x0000000400027825 */ /* 0x001fca00078e0002 */
[----:B-----5:R-:W-:Y:S01]  /*0430*/  STG.E desc[UR4][R2.64], R5 ;  /* 0x0000000502007986 */ /* 0x020fe2000c101904 */
[----:B------:R-:W-:Y:S05]  /*0440*/  EXIT ;  /* 0x000000000000794d */ /* 0x000fea0003800000 */
.L_x_48:
        /* <DEDUP_REMOVED lines=11> */
.L_x_66:


//--------------------- .text._Z10surfDwriteI5uint4EvPT_yiii --------------------------
	.section	.text._Z10surfDwriteI5uint4EvPT_yiii,"ax",@progbits
	.align	128
        .global         _Z10surfDwriteI5uint4EvPT_yiii
        .type           _Z10surfDwriteI5uint4EvPT_yiii,@function
        .size           _Z10surfDwriteI5uint4EvPT_yiii,(.L_x_67 - _Z10surfDwriteI5uint4EvPT_yiii)
        .other          _Z10surfDwriteI5uint4EvPT_yiii,@"STO_CUDA_ENTRY STV_DEFAULT"
_Z10surfDwriteI5uint4EvPT_yiii:
.text._Z10surfDwriteI5uint4EvPT_yiii:
[----:B------:R-:W-:Y:S01]  /*0000*/  LDC R1, c[0x0][0x37c] ;  /* 0x0000df00ff017b82 */ /* 0x000fe20000000800 */
[----:B------:R-:W0:Y:S01]  /*0010*/  S2R R5, SR_TID.Y ;  /* 0x0000000000057919 */ /* 0x000e220000002200 */
[----:B------:R-:W0:Y:S06]  /*0020*/  LDCU.64 UR6, c[0x0][0x390] ;  /* 0x00007200ff0677ac */ /* 0x000e2c0008000a00 */
[----:B------:R-:W1:Y:S01]  /*0030*/  LDC.64 R2, c[0x0][0x380] ;  /* 0x0000e000ff027b82 */ /* 0x000e620000000a00 */
[----:B------:R-:W0:Y:S01]  /*0040*/  S2R R6, SR_TID.Z ;  /* 0x0000000000067919 */ /* 0x000e220000002300 */
[----:B------:R-:W2:Y:S01]  /*0050*/  LDCU.64 UR4, c[0x0][0x358] ;  /* 0x00006b00ff0477ac */ /* 0x000ea20008000a00 */
[----:B------:R-:W3:Y:S01]  /*0060*/  S2R R13, SR_TID.X ;  /* 0x00000000000d7919 */ /* 0x000ee20000002100 */
[----:B0-----:R-:W-:-:S04]  /*0070*/  IMAD R0, R6, UR7, R5 ;  /* 0x0000000706007c24 */ /* 0x001fc8000f8e0205 */
[----:B---3--:R-:W-:-:S04]  /*0080*/  IMAD R7, R0, UR6, R13 ;  /* 0x0000000600077c24 */ /* 0x008fc8000f8e020d */
[----:B-1----:R-:W-:-:S05]  /*0090*/  IMAD.WIDE R2, R7, 0x10, R2 ;  /* 0x0000001007027825 */ /* 0x002fca00078e0202 */
[----:B--2---:R-:W2:Y:S01]  /*00a0*/  LDG.E.128 R8, desc[UR4][R2.64] ;  /* 0x0000000402087981 */ /* 0x004ea2000c1e1d00 */
[----:B------:R-:W2:Y:S01]  /*00b0*/  LDCU UR4, c[0x0][0x388] ;  /* 0x00007100ff0477ac */ /* 0x000ea20008000800 */
[----:B------:R-:W-:-:S04]  /*00c0*/  SHF.L.U32 R4, R13, 0x4, RZ ;  /* 0x000000040d047819 */ /* 0x000fc800000006ff */
[----:B--2---:R0:W-:Y:S02]  /*00d0*/  SUST.D.BA.3D.128.STRONG.SM.TRAP [R4], R8, UR4 ;  /* 0xb0ff040804007f9d */ /* 0x0041e4000810ad00 */
[----:B0-----:R-:W-:Y:S05]  /*00e0*/  EXIT ;  /* 0x000000000000794d */ /* 0x001fea0003800000 */
.L_x_49:
        /* <DEDUP_REMOVED lines=9> */
.L_x_67:


//--------------------- .text._Z10surfDwriteI4int4EvPT_yii --------------------------
	.section	.text._Z10surfDwriteI4int4EvPT_yii,"ax",@progbits
	.align	128
        .global         _Z10surfDwriteI4int4EvPT_yii
        .type           _Z10surfDwriteI4int4EvPT_yii,@function
        .size           _Z10surfDwriteI4int4EvPT_yii,(.L_x_68 - _Z10surfDwriteI4int4EvPT_yii)
        .other          _Z10surfDwriteI4int4EvPT_yii,@"STO_CUDA_ENTRY STV_DEFAULT"
_Z10surfDwriteI4int4EvPT_yii:
.text._Z10surfDwriteI4int4EvPT_yii:
[----:B------:R-:W-:Y:S01]  /*0000*/  LDC R1, c[0x0][0x37c] ;  /* 0x0000df00ff017b82 */ /* 0x000fe20000000800 */
[----:B------:R-:W0:Y:S07]  /*0010*/  S2R R4, SR_TID.Y ;  /* 0x0000000000047919 */ /* 0x000e2e0000002200 */
[----:B------:R-:W1:Y:S01]  /*0020*/  LDC R5, c[0x0][0x360] ;  /* 0x0000d800ff057b82 */ /* 0x000e620000000800 */
[----:B------:R-:W2:Y:S01]  /*0030*/  LDCU.64 UR4, c[0x0][0x358] ;  /* 0x00006b00ff0477ac */ /* 0x000ea20008000a00 */
[----:B------:R-:W1:Y:S06]  /*0040*/  S2R R0, SR_TID.X ;  /* 0x0000000000007919 */ /* 0x000e6c0000002100 */
[----:B------:R-:W0:Y:S08]  /*0050*/  S2UR UR7, SR_CTAID.Y ;  /* 0x00000000000779c3 */ /* 0x000e300000002600 */
[----:B------:R-:W0:Y:S08]  /*0060*/  LDC R9, c[0x0][0x364] ;  /* 0x0000d900ff097b82 */ /* 0x000e300000000800 */
[----:B------:R-:W1:Y:S08]  /*0070*/  S2UR UR6, SR_CTAID.X ;  /* 0x00000000000679c3 */ /* 0x000e700000002500 */
[----:B------:R-:W3:Y:S01]  /*0080*/  LDC.64 R2, c[0x0][0x380] ;  /* 0x0000e000ff027b82 */ /* 0x000ee20000000a00 */
[----:B0-----:R-:W-:-:S02]  /*0090*/  IMAD R9, R9, UR7, R4 ;  /* 0x0000000709097c24 */ /* 0x001fc4000f8e0204 */
[----:B-1----:R-:W-:-:S04]  /*00a0*/  IMAD R0, R5, UR6, R0 ;  /* 0x0000000605007c24 */ /* 0x002fc8000f8e0200 */
[----:B------:R-:W-:-:S04]  /*00b0*/  IMAD R5, R9, R5, R0 ;  /* 0x0000000509057224 */ /* 0x000fc800078e0200 */
[----:B---3--:R-:W-:-:S05]  /*00c0*/  IMAD.WIDE.U32 R2, R5, 0x10, R2 ;  /* 0x0000001005027825 */ /* 0x008fca00078e0002 */
[----:B--2---:R-:W2:Y:S01]  /*00d0*/  LDG.E.128 R4, desc[UR4][R2.64] ;  /* 0x0000000402047981 */ /* 0x004ea2000c1e1d00 */
[----:B------:R-:W2:Y:S01]  /*00e0*/  LDCU UR4, c[0x0][0x388] ;  /* 0x00007100ff0477ac */ /* 0x000ea20008000800 */
[----:B------:R-:W-:-:S04]  /*00f0*/  SHF.L.U32 R8, R0, 0x4, RZ ;  /* 0x0000000400087819 */ /* 0x000fc800000006ff */
[----:B--2---:R0:W-:Y:S02]  /*0100*/  SUST.D.BA.2D.128.STRONG.SM.TRAP [R8], R4, UR4 ;  /* 0x70ff040408007f9d */ /* 0x0041e4000810ad00 */
[----:B0-----:R-:W-:Y:S05]  /*0110*/  EXIT ;  /* 0x000000000000794d */ /* 0x001fea0003800000 */
.L_x_50:
        /* <DEDUP_REMOVED lines=14> */
.L_x_68:


//--------------------- .text._Z10surfDwriteI6float4EvPT_yi --------------------------
	.section	.text._Z10surfDwriteI6float4EvPT_yi,"ax",@progbits
	.align	128
        .global         _Z10surfDwriteI6float4EvPT_yi
        .type           _Z10surfDwriteI6float4EvPT_yi,@function
        .size           _Z10surfDwriteI6float4EvPT_yi,(.L_x_69 - _Z10surfDwriteI6float4EvPT_yi)
        .other          _Z10surfDwriteI6float4EvPT_yi,@"STO_CUDA_ENTRY STV_DEFAULT"
_Z10surfDwriteI6float4EvPT_yi:
.text._Z10surfDwriteI6float4EvPT_yi:
[----:B------:R-:W-:Y:S01]  /*0000*/  LDC R1, c[0x0][0x37c] ;  /* 0x0000df00ff017b82 */ /* 0x000fe20000000800 */
[----:B------:R-:W0:Y:S07]  /*0010*/  S2R R0, SR_TID.X ;  /* 0x0000000000007919 */ /* 0x000e2e0000002100 */
[----:B------:R-:W0:Y:S01]  /*0020*/  S2UR UR6, SR_CTAID.X ;  /* 0x00000000000679c3 */ /* 0x000e220000002500 */
[----:B------:R-:W1:Y:S07]  /*0030*/  LDCU.64 UR4, c[0x0][0x358] ;  /* 0x00006b00ff0477ac */ /* 0x000e6e0008000a00 */
[----:B------:R-:W0:Y:S08]  /*0040*/  LDC R5, c[0x0][0x360] ;  /* 0x0000d800ff057b82 */ /* 0x000e300000000800 */
[----:B------:R-:W2:Y:S01]  /*0050*/  LDC.64 R2, c[0x0][0x380] ;  /* 0x0000e000ff027b82 */ /* 0x000ea20000000a00 */
[----:B0-----:R-:W-:-:S04]  /*0060*/  IMAD R5, R5, UR6, R0 ;  /* 0x0000000605057c24 */ /* 0x001fc8000f8e0200 */
[----:B--2---:R-:W-:-:S05]  /*0070*/  IMAD.WIDE.U32 R2, R5, 0x10, R2 ;  /* 0x0000001005027825 */ /* 0x004fca00078e0002 */
[----:B-1----:R-:W2:Y:S01]  /*0080*/  LDG.E.128 R8, desc[UR4][R2.64] ;  /* 0x0000000402087981 */ /* 0x002ea2000c1e1d00 */
[----:B------:R-:W2:Y:S01]  /*0090*/  LDCU UR4, c[0x0][0x388] ;  /* 0x00007100ff0477ac */ /* 0x000ea20008000800 */
[----:B------:R-:W-:-:S04]  /*00a0*/  SHF.L.U32 R5, R5, 0x4, RZ ;  /* 0x0000000405057819 */ /* 0x000fc800000006ff */
[----:B--2---:R0:W-:Y:S02]  /*00b0*/  SUST.D.BA.1D.128.STRONG.SM.TRAP [R5], R8, UR4 ;  /* 0x10ff040805007f9d */ /* 0x0041e4000810ad00 */
[----:B0-----:R-:W-:Y:S05]  /*00c0*/  EXIT ;  /* 0x000000000000794d */ /* 0x001fea0003800000 */
.L_x_51:
        /* <DEDUP_REMOVED lines=11> */
.L_x_69:


//--------------------- .text._Z10surfDwriteI7ushort2EvPT_yiii --------------------------
	.section	.text._Z10surfDwriteI7ushort2EvPT_yiii,"ax",@progbits
	.align	128
        .global         _Z10surfDwriteI7ushort2EvPT_yiii
        .type           _Z10surfDwriteI7ushort2EvPT_yiii,@function
        .size           _Z10surfDwriteI7ushort2EvPT_yiii,(.L_x_70 - _Z10surfDwriteI7ushort2EvPT_yiii)
        .other          _Z10surfDwriteI7ushort2EvPT_yiii,@"STO_CUDA_ENTRY STV_DEFAULT"
_Z10surfDwriteI7ushort2EvPT_yiii:
.text._Z10surfDwriteI7ushort2EvPT_yiii:
        /* <DEDUP_REMOVED lines=9> */
[----:B-1----:R-:W-:-:S06]  /*0090*/  IMAD.WIDE R2, R7, 0x4, R2 ;  /* 0x0000000407027825 */ /* 0x002fcc00078e0202 */
[----:B--2---:R-:W2:Y:S01]  /*00a0*/  LDG.E R2, desc[UR4][R2.64] ;  /* 0x0000000402027981 */ /* 0x004ea2000c1e1900 */
[----:B------:R-:W0:Y:S01]  /*00b0*/  LDCU UR4, c[0x0][0x388] ;  /* 0x00007100ff0477ac */ /* 0x000e220008000800 */
[----:B------:R-:W-:Y:S02]  /*00c0*/  SHF.L.U32 R4, R9, 0x2, RZ ;  /* 0x0000000209047819 */ /* 0x000fe400000006ff */
[----:B--2---:R-:W-:-:S04]  /*00d0*/  MOV R3, R2 ;  /* 0x0000000200037202 */ /* 0x004fc80000000f00 */
[----:B0-----:R0:W-:Y:S02]  /*00e0*/  SUST.D.BA.3D.STRONG.SM.TRAP [R4], R3, UR4 ;  /* 0xb0ff040304007f9d */ /* 0x0011e4000810a900 */
[----:B0-----:R-:W-:Y:S05]  /*00f0*/  EXIT ;  /* 0x000000000000794d */ /* 0x001fea0003800000 */
.L_x_52:
        /* <DEDUP_REMOVED lines=16> */
.L_x_70:


//--------------------- .text._Z10surfDwriteI6uchar2EvPT_yii --------------------------
	.section	.text._Z10surfDwriteI6uchar2EvPT_yii,"ax",@progbits
	.align	128
        .global         _Z10surfDwriteI6uchar2EvPT_yii
        .type           _Z10surfDwriteI6uchar2EvPT_yii,@function
        .size           _Z10surfDwriteI6uchar2EvPT_yii,(.L_x_71 - _Z10surfDwriteI6uchar2EvPT_yii)
        .other          _Z10surfDwriteI6uchar2EvPT_yii,@"STO_CUDA_ENTRY STV_DEFAULT"
_Z10surfDwriteI6uchar2EvPT_yii:
.text._Z10surfDwriteI6uchar2EvPT_yii:
        /* <DEDUP_REMOVED lines=12> */
[----:B---3--:R-:W-:-:S06]  /*00c0*/  IMAD.WIDE.U32 R2, R5, 0x2, R2 ;  /* 0x0000000205027825 */ /* 0x008fcc00078e0002 */
[----:B--2---:R-:W2:Y:S01]  /*00d0*/  LDG.E.U16 R2, desc[UR4][R2.64] ;  /* 0x0000000402027981 */ /* 0x004ea2000c1e1500 */
[----:B------:R-:W0:Y:S01]  /*00e0*/  LDCU UR4, c[0x0][0x388] ;  /* 0x00007100ff0477ac */ /* 0x000e220008000800 */
[----:B------:R-:W-:Y:S02]  /*00f0*/  SHF.L.U32 R6, R0, 0x1, RZ ;  /* 0x0000000100067819 */ /* 0x000fe400000006ff */
[----:B--2---:R-:W-:-:S04]  /*0100*/  PRMT R0, R2, 0x7710, RZ ;  /* 0x0000771002007816 */ /* 0x004fc800000000ff */
[----:B0-----:R0:W-:Y:S02]  /*0110*/  SUST.D.BA.2D.U16.STRONG.SM.TRAP [R6], R0, UR4 ;  /* 0x70ff040006007f9d */ /* 0x0011e4000810a500 */
[----:B0-----:R-:W-:Y:S05]  /*0120*/  EXIT ;  /* 0x000000000000794d */ /* 0x001fea0003800000 */
.L_x_53:
        /* <DEDUP_REMOVED lines=13> */
.L_x_71:


//--------------------- .text._Z10surfDwriteI6short1EvPT_yiii --------------------------
	.section	.text._Z10surfDwriteI6short1EvPT_yiii,"ax",@progbits
	.align	128
        .global         _Z10surfDwriteI6short1EvPT_yiii
        .type           _Z10surfDwriteI6short1EvPT_yiii,@function
        .size           _Z10surfDwriteI6short1EvPT_yiii,(.L_x_72 - _Z10surfDwriteI6short1EvPT_yiii)
        .other          _Z10surfDwriteI6short1EvPT_yiii,@"STO_CUDA_ENTRY STV_DEFAULT"
_Z10surfDwriteI6short1EvPT_yiii:
.text._Z10surfDwriteI6short1EvPT_yiii:
        /* <DEDUP_REMOVED lines=10> */
[----:B--2---:R-:W2:Y:S01]  /*00a0*/  LDG.E.U16 R3, desc[UR4][R2.64] ;  /* 0x0000000402037981 */ /* 0x004ea2000c1e1500 */
[----:B------:R-:W2:Y:S01]  /*00b0*/  LDCU UR4, c[0x0][0x388] ;  /* 0x00007100ff0477ac */ /* 0x000ea20008000800 */
[----:B------:R-:W-:-:S04]  /*00c0*/  SHF.L.U32 R4, R9, 0x1, RZ ;  /* 0x0000000109047819 */ /* 0x000fc800000006ff */
[----:B--2---:R0:W-:Y:S02]  /*00d0*/  SUST.D.BA.3D.U16.STRONG.SM.TRAP [R4], R3, UR4 ;  /* 0xb0ff040304007f9d */ /* 0x0041e4000810a500 */
[----:B0-----:R-:W-:Y:S05]  /*00e0*/  EXIT ;  /* 0x000000000000794d */ /* 0x001fea0003800000 */
.L_x_54:
        /* <DEDUP_REMOVED lines=9> */
.L_x_72:


//--------------------- .text._Z10surfDwriteI4int1EvPT_yii --------------------------
	.section	.text._Z10surfDwriteI4int1EvPT_yii,"ax",@progbits
	.align	128
        .global         _Z10surfDwriteI4int1EvPT_yii
        .type           _Z10surfDwriteI4int1EvPT_yii,@function
        .size           _Z10surfDwriteI4int1EvPT_yii,(.L_x_73 - _Z10surfDwriteI4int1EvPT_yii)
        .other          _Z10surfDwriteI4int1EvPT_yii,@"STO_CUDA_ENTRY STV_DEFAULT"
_Z10surfDwriteI4int1EvPT_yii:
.text._Z10surfDwriteI4int1EvPT_yii:
        /* <DEDUP_REMOVED lines=13> */
[----:B--2---:R-:W2:Y:S01]  /*00d0*/  LDG.E R2, desc[UR4][R2.64] ;  /* 0x0000000402027981 */ /* 0x004ea2000c1e1900 */
[----:B------:R-:W2:Y:S01]  /*00e0*/  LDCU UR4, c[0x0][0x388] ;  /* 0x00007100ff0477ac */ /* 0x000ea20008000800 */
[----:B------:R-:W-:-:S04]  /*00f0*/  SHF.L.U32 R6, R0, 0x2, RZ ;  /* 0x0000000200067819 */ /* 0x000fc800000006ff */
[----:B--2---:R0:W-:Y:S02]  /*0100*/  SUST.D.BA.2D.STRONG.SM.TRAP [R6], R2, UR4 ;  /* 0x70ff040206007f9d */ /* 0x0041e4000810a900 */
[----:B0-----:R-:W-:Y:S05]  /*0110*/  EXIT ;  /* 0x000000000000794d */ /* 0x001fea0003800000 */
.L_x_55:
        /* <DEDUP_REMOVED lines=14> */
.L_x_73:


//--------------------- .text._Z10surfDwriteI5char2EvPT_yi --------------------------
	.section	.text._Z10surfDwriteI5char2EvPT_yi,"ax",@progbits
	.align	128
        .global         _Z10surfDwriteI5char2EvPT_yi
        .type           _Z10surfDwriteI5char2EvPT_yi,@function
        .size           _Z10surfDwriteI5char2EvPT_yi,(.L_x_74 - _Z10surfDwriteI5char2EvPT_yi)
        .other          _Z10surfDwriteI5char2EvPT_yi,@"STO_CUDA_ENTRY STV_DEFAULT"
_Z10surfDwriteI5char2EvPT_yi:
.text._Z10surfDwriteI5char2EvPT_yi:
[----:B------:R-:W-:Y:S01]  /*0000*/  LDC R1, c[0x0][0x37c] ;  /* 0x0000df00ff017b82 */ /* 0x000fe20000000800 */
[----:B------:R-:W0:Y:S07]  /*0010*/  S2R R0, SR_TID.X ;  /* 0x0000000000007919 */ /* 0x000e2e0000002100 */
[----:B------:R-:W0:Y:S01]  /*0020*/  S2UR UR6, SR_CTAID.X ;  /* 0x00000000000679c3 */ /* 0x000e220000002500 */
[----:B------:R-:W1:Y:S07]  /*0030*/  LDCU.64 UR4, c[0x0][0x358] ;  /* 0x00006b00ff0477ac */ /* 0x000e6e0008000a00 */
[----:B------:R-:W0:Y:S08]  /*0040*/  LDC R5, c[0x0][0x360] ;  /* 0x0000d800ff057b82 */ /* 0x000e300000000800 */
[----:B------:R-:W2:Y:S01]  /*0050*/  LDC.64 R2, c[0x0][0x380] ;  /* 0x0000e000ff027b82 */ /* 0x000ea20000000a00 */
[----:B0-----:R-:W-:-:S04]  /*0060*/  IMAD R5, R5, UR6, R0 ;  /* 0x0000000605057c24 */ /* 0x001fc8000f8e0200 */
[----:B--2---:R-:W-:-:S06]  /*0070*/  IMAD.WIDE.U32 R2, R5, 0x2, R2 ;  /* 0x0000000205027825 */ /* 0x004fcc00078e0002 */
[----:B-1----:R-:W2:Y:S01]  /*0080*/  LDG.E.U16 R2, desc[UR4][R2.64] ;  /* 0x0000000402027981 */ /* 0x002ea2000c1e1500 */
[----:B------:R-:W0:Y:S01]  /*0090*/  LDCU UR4, c[0x0][0x388] ;  /* 0x00007100ff0477ac */ /* 0x000e220008000800 */
[----:B------:R-:W-:Y:S02]  /*00a0*/  SHF.L.U32 R5, R5, 0x1, RZ ;  /* 0x0000000105057819 */ /* 0x000fe400000006ff */
[----:B--2---:R-:W-:-:S04]  /*00b0*/  PRMT R0, R2, 0x7710, RZ ;  /* 0x0000771002007816 */ /* 0x004fc800000000ff */
[----:B0-----:R0:W-:Y:S02]  /*00c0*/  SUST.D.BA.1D.U16.STRONG.SM.TRAP [R5], R0, UR4 ;  /* 0x10ff040005007f9d */ /* 0x0011e4000810a500 */
[----:B0-----:R-:W-:Y:S05]  /*00d0*/  EXIT ;  /* 0x000000000000794d */ /* 0x001fea0003800000 */
.L_x_56:
        /* <DEDUP_REMOVED lines=10> */
.L_x_74:


//--------------------- .text._Z10surfDwriteI5uint1EvPT_yi --------------------------
	.section	.text._Z10surfDwriteI5uint1EvPT_yi,"ax",@progbits
	.align	128
        .global         _Z10surfDwriteI5uint1EvPT_yi
        .type           _Z10surfDwriteI5uint1EvPT_yi,@function
        .size           _Z10surfDwriteI5uint1EvPT_yi,(.L_x_75 - _Z10surfDwriteI5uint1EvPT_yi)
        .other          _Z10surfDwriteI5uint1EvPT_yi,@"STO_CUDA_ENTRY STV_DEFAULT"
_Z10surfDwriteI5uint1EvPT_yi:
.text._Z10surfDwriteI5uint1EvPT_yi:
        /* <DEDUP_REMOVED lines=8> */
[----:B-1----:R-:W2:Y:S01]  /*0080*/  LDG.E R2, desc[UR4][R2.64] ;  /* 0x0000000402027981 */ /* 0x002ea2000c1e1900 */
[----:B------:R-:W2:Y:S01]  /*0090*/  LDCU UR4, c[0x0][0x388] ;  /* 0x00007100ff0477ac */ /* 0x000ea20008000800 */
[----:B------:R-:W-:-:S04]  /*00a0*/  SHF.L.U32 R5, R5, 0x2, RZ ;  /* 0x0000000205057819 */ /* 0x000fc800000006ff */
[----:B--2---:R0:W-:Y:S02]  /*00b0*/  SUST.D.BA.1D.STRONG.SM.TRAP [R5], R2, UR4 ;  /* 0x10ff040205007f9d */ /* 0x0041e4000810a900 */
[----:B0-----:R-:W-:Y:S05]  /*00c0*/  EXIT ;  /* 0x000000000000794d */ /* 0x001fea0003800000 */
.L_x_57:
        /* <DEDUP_REMOVED lines=11> */
.L_x_75:


//--------------------- .nv.shared.reserved.0     --------------------------
	.section	.nv.shared.reserved.0,"aw",@nobits
	.weak		__nv_reservedSMEM_offset_0_alias
	.size		__nv_reservedSMEM_offset_0_alias, 0, 64
	.other		__nv_reservedSMEM_offset_0_alias,@"STO_CUDA_RESERVED_SHARED STV_DEFAULT"
__nv_reservedSMEM_offset_0_alias:
	.zero		0
	.zero		64


//--------------------- .nv.constant0._Z7kernel4I5uint4jEvPT0_yiii --------------------------
	.section	.nv.constant0._Z7kernel4I5uint4jEvPT0_yiii,"a",@progbits
	.sectionflags	@""
	.align	4
.nv.constant0._Z7kernel4I5uint4jEvPT0_yiii:
	.zero		924


//--------------------- .nv.constant0._Z7kernel4I4int4iEvPT0_yii --------------------------
	.section	.nv.constant0._Z7kernel4I4int4iEvPT0_yii,"a",@progbits
	.sectionflags	@""
	.align	4
.nv.constant0._Z7kernel4I4int4iEvPT0_yii:
	.zero		920


//--------------------- .nv.constant0._Z7kernel4I6float4fEvPT0_yi --------------------------
	.section	.nv.constant0._Z7kernel4I6float4fEvPT0_yi,"a",@progbits
	.sectionflags	@""
	.align	4
.nv.constant0._Z7kernel4I6float4fEvPT0_yi:
	.zero		916


//--------------------- .nv.constant0._Z7kernel2I7ushort2tEvPT0_yiii --------------------------
	.section	.nv.constant0._Z7kernel2I7ushort2tEvPT0_yiii,"a",@progbits
	.sectionflags	@""
	.align	4
.nv.constant0._Z7kernel2I7ushort2tEvPT0_yiii:
	.zero		924


//--------------------- .nv.constant0._Z7kernel2I6uchar2hEvPT0_yii --------------------------
	.section	.nv.constant0._Z7kernel2I6uchar2hEvPT0_yii,"a",@progbits
	.sectionflags	@""
	.align	4
.nv.constant0._Z7kernel2I6uchar2hEvPT0_yii:
	.zero		920


//--------------------- .nv.constant0._Z7kernel2I5char2cEvPT0_yi --------------------------
	.section	.nv.constant0._Z7kernel2I5char2cEvPT0_yi,"a",@progbits
	.sectionflags	@""
	.align	4
.nv.constant0._Z7kernel2I5char2cEvPT0_yi:
	.zero		916


//--------------------- .nv.constant0._Z7kernel1I6short1sEvPT0_yiii --------------------------
	.section	.nv.constant0._Z7kernel1I6short1sEvPT0_yiii,"a",@progbits
	.sectionflags	@""
	.align	4
.nv.constant0._Z7kernel1I6short1sEvPT0_yiii:
	.zero		924


//--------------------- .nv.constant0._Z7kernel1I4int1iEvPT0_yii --------------------------
	.section	.nv.constant0._Z7kernel1I4int1iEvPT0_yii,"a",@progbits
	.sectionflags	@""
	.align	4
.nv.constant0._Z7kernel1I4int1iEvPT0_yii:
	.zero		920


//--------------------- .nv.constant0._Z7kernel1I5uint1jEvPT0_yi --------------------------
	.section	.nv.constant0._Z7kernel1I5uint1jEvPT0_yi,"a",@progbits
	.sectionflags	@""
	.align	4
.nv.constant0._Z7kernel1I5uint1jEvPT0_yi:
	.zero		916


//--------------------- .nv.constant0._Z10surfDwriteI5uint4EvPT_yiii --------------------------
	.section	.nv.constant0._Z10surfDwriteI5uint4EvPT_yiii,"a",@progbits
	.sectionflags	@""
	.align	4
.nv.constant0._Z10surfDwriteI5uint4EvPT_yiii:
	.zero		924


//--------------------- .nv.constant0._Z10surfDwriteI4int4EvPT_yii --------------------------
	.section	.nv.constant0._Z10surfDwriteI4int4EvPT_yii,"a",@progbits
	.sectionflags	@""
	.align	4
.nv.constant0._Z10surfDwriteI4int4EvPT_yii:
	.zero		920


//--------------------- .nv.constant0._Z10surfDwriteI6float4EvPT_yi --------------------------
	.section	.nv.constant0._Z10surfDwriteI6float4EvPT_yi,"a",@progbits
	.sectionflags	@""
	.align	4
.nv.constant0._Z10surfDwriteI6float4EvPT_yi:
	.zero		916


//--------------------- .nv.constant0._Z10surfDwriteI7ushort2EvPT_yiii --------------------------
	.section	.nv.constant0._Z10surfDwriteI7ushort2EvPT_yiii,"a",@progbits
	.sectionflags	@""
	.align	4
.nv.constant0._Z10surfDwriteI7ushort2EvPT_yiii:
	.zero		924


//--------------------- .nv.constant0._Z10surfDwriteI6uchar2EvPT_yii --------------------------
	.section	.nv.constant0._Z10surfDwriteI6uchar2EvPT_yii,"a",@progbits
	.sectionflags	@""
	.align	4
.nv.constant0._Z10surfDwriteI6uchar2EvPT_yii:
	.zero		920


//--------------------- .nv.constant0._Z10surfDwriteI6short1EvPT_yiii --------------------------
	.section	.nv.constant0._Z10surfDwriteI6short1EvPT_yiii,"a",@progbits
	.sectionflags	@""
	.align	4
.nv.constant0._Z10surfDwriteI6short1EvPT_yiii:
	.zero		924


//--------------------- .nv.constant0._Z10surfDwriteI4int1EvPT_yii --------------------------
	.section	.nv.constant0._Z10surfDwriteI4int1EvPT_yii,"a",@progbits
	.sectionflags	@""
	.align	4
.nv.constant0._Z10surfDwriteI4int1EvPT_yii:
	.zero		920


//--------------------- .nv.constant0._Z10surfDwriteI5char2EvPT_yi --------------------------
	.section	.nv.constant0._Z10surfDwriteI5char2EvPT_yi,"a",@progbits
	.sectionflags	@""
	.align	4
.nv.constant0._Z10surfDwriteI5char2EvPT_yi:
	.zero		916


//--------------------- .nv.constant0._Z10surfDwriteI5uint1EvPT_yi --------------------------
	.section	.nv.constant0._Z10surfDwriteI5uint1EvPT_yi,"a",@progbits
	.sectionflags	@""
	.align	4
.nv.constant0._Z10surfDwriteI5uint1EvPT_yi:
	.zero		916


//--------------------- SYMBOLS --------------------------

	.type		.nv.reservedSmem.offset0,@object
	.size		.nv.reservedSmem.offset0,0x4
